	.target	sm_90a

	.elftype	@"ET_EXEC"


//--------------------- .note.nv.tkinfo           --------------------------
	.section	.note.nv.tkinfo,"",@"SHT_NOTE"
	.sectionflags	@"SHF_NOTE_NV_TKINFO"
	.tkinfo
        /*0018*/ 	.word	0x00000002
        /*0030*/ 	.string	""
        /*0030*/ 	.string	"ptxas"
        /*0030*/ 	.string	"Cuda compilation tools, release 13.0, V13.0.88"
        /*0030*/ 	.string	"Build cuda_13.0.r13.0/compiler.36424714_0"
        /*0030*/ 	.string	"-arch sm_90a -m 64 "



//--------------------- .note.nv.cuinfo           --------------------------
	.section	.note.nv.cuinfo,"",@"SHT_NOTE"
	.sectionflags	@"SHF_NOTE_NV_CUINFO"
        /*0018*/ 	.short	0x0002
        /*001a*/ 	.short	0x005a
        /*001c*/ 	.short	0x0082
	.zero		2


//--------------------- .nv.info                  --------------------------
	.section	.nv.info,"",@"SHT_CUDA_INFO"
	.align	4


	//----- nvinfo : EIATTR_REGCOUNT
	.align		4
        /*0000*/ 	.byte	0x04, 0x2f
        /*0002*/ 	.short	(.L_15 - .L_14)
	.align		4
.L_14:
        /*0004*/ 	.word	index@(_ZN7cutlass13device_kernelINS_4gemm6kernel13GemmUniversalIN4cute5tupleIJiiiiEEENS1_10collective13CollectiveMmaINS1_34MainloopSm90TmaGmmaWarpSpecializedILi3ENS5_IJNS4_1CILi1EEESB_SB_EEENS1_32KernelTmaWarpSpecializedPingpongEEENS5_IJNSA_ILi64EEENSA_ILi128EEESF_EEEaNS5_IJlSB_lEEEaSI_NS4_8TiledMMAINS4_8MMA_AtomIJNS4_4SM904GMMA27MMA_64x128x32_S32S8S8_SS_TNEEEENS4_6LayoutISC_NS5_IJNSA_ILi0EEESQ_SQ_EEEEENS5_IJNS4_10UnderscoreEST_ST_EEEEENS4_13SM90_TMA_LOADENS4_14ComposedLayoutINS4_7SwizzleILi2ELi4ELi3EEENS4_18smem_ptr_flag_bitsILi8EEENSP_INS5_IJNSA_ILi8EEESF_EEENS5_IJSF_SB_EEEEEEEvNS4_8identityESW_S16_vS17_EENS_8epilogue10collective6detail29Sm90TmaWarpSpecializedAdapterINS1A_15DefaultEpilogueIaSI_SI_NS19_6thread17LinearCombinationIaLi1EiiLNS1E_9ScaleType4KindE0ELNS_15FloatRoundStyleE2EaEENS1_15EpilogueDefaultEEEEEvvEEEEvNT_6ParamsE)
        /*0008*/ 	.word	0x000000a8


	//----- nvinfo : EIATTR_FRAME_SIZE
	.align		4
.L_15:
        /*000c*/ 	.byte	0x04, 0x11
        /*000e*/ 	.short	(.L_17 - .L_16)
	.align		4
.L_16:
        /*0010*/ 	.word	index@(_ZN7cutlass13device_kernelINS_4gemm6kernel13GemmUniversalIN4cute5tupleIJiiiiEEENS1_10collective13CollectiveMmaINS1_34MainloopSm90TmaGmmaWarpSpecializedILi3ENS5_IJNS4_1CILi1EEESB_SB_EEENS1_32KernelTmaWarpSpecializedPingpongEEENS5_IJNSA_ILi64EEENSA_ILi128EEESF_EEEaNS5_IJlSB_lEEEaSI_NS4_8TiledMMAINS4_8MMA_AtomIJNS4_4SM904GMMA27MMA_64x128x32_S32S8S8_SS_TNEEEENS4_6LayoutISC_NS5_IJNSA_ILi0EEESQ_SQ_EEEEENS5_IJNS4_10UnderscoreEST_ST_EEEEENS4_13SM90_TMA_LOADENS4_14ComposedLayoutINS4_7SwizzleILi2ELi4ELi3EEENS4_18smem_ptr_flag_bitsILi8EEENSP_INS5_IJNSA_ILi8EEESF_EEENS5_IJSF_SB_EEEEEEEvNS4_8identityESW_S16_vS17_EENS_8epilogue10collective6detail29Sm90TmaWarpSpecializedAdapterINS1A_15DefaultEpilogueIaSI_SI_NS19_6thread17LinearCombinationIaLi1EiiLNS1E_9ScaleType4KindE0ELNS_15FloatRoundStyleE2EaEENS1_15EpilogueDefaultEEEEEvvEEEEvNT_6ParamsE)
        /*0014*/ 	.word	0x00000008


	//----- nvinfo : EIATTR_MIN_STACK_SIZE
	.align		4
.L_17:
        /*0018*/ 	.byte	0x04, 0x12
        /*001a*/ 	.short	(.L_19 - .L_18)
	.align		4
.L_18:
        /*001c*/ 	.word	index@(_ZN7cutlass13device_kernelINS_4gemm6kernel13GemmUniversalIN4cute5tupleIJiiiiEEENS1_10collective13CollectiveMmaINS1_34MainloopSm90TmaGmmaWarpSpecializedILi3ENS5_IJNS4_1CILi1EEESB_SB_EEENS1_32KernelTmaWarpSpecializedPingpongEEENS5_IJNSA_ILi64EEENSA_ILi128EEESF_EEEaNS5_IJlSB_lEEEaSI_NS4_8TiledMMAINS4_8MMA_AtomIJNS4_4SM904GMMA27MMA_64x128x32_S32S8S8_SS_TNEEEENS4_6LayoutISC_NS5_IJNSA_ILi0EEESQ_SQ_EEEEENS5_IJNS4_10UnderscoreEST_ST_EEEEENS4_13SM90_TMA_LOADENS4_14ComposedLayoutINS4_7SwizzleILi2ELi4ELi3EEENS4_18smem_ptr_flag_bitsILi8EEENSP_INS5_IJNSA_ILi8EEESF_EEENS5_IJSF_SB_EEEEEEEvNS4_8identityESW_S16_vS17_EENS_8epilogue10collective6detail29Sm90TmaWarpSpecializedAdapterINS1A_15DefaultEpilogueIaSI_SI_NS19_6thread17LinearCombinationIaLi1EiiLNS1E_9ScaleType4KindE0ELNS_15FloatRoundStyleE2EaEENS1_15EpilogueDefaultEEEEEvvEEEEvNT_6ParamsE)
        /*0020*/ 	.word	0x00000008
.L_19:


//--------------------- .nv.compat                --------------------------
	.section	.nv.compat,"",@"SHT_CUDA_COMPAT_INFO"
	.align	4
        /*0000*/ 	.byte	0x02, 0x09, 0x01, 0x00, 0x02, 0x02, 0x04, 0x00, 0x02, 0x05, 0x05, 0x00, 0x03, 0x07, 0x01, 0x01
        /*0010*/ 	.byte	0x02, 0x03, 0x01, 0x00, 0x02, 0x06, 0x01, 0x00, 0x04, 0x0b, 0x08, 0x00, 0x00, 0x00, 0x00, 0x00
        /*0020*/ 	.byte	0x00, 0x00, 0x00, 0x00


//--------------------- .nv.info._ZN7cutlass13device_kernelINS_4gemm6kernel13GemmUniversalIN4cute5tupleIJiiiiEEENS1_10collective13CollectiveMmaINS1_34MainloopSm90TmaGmmaWarpSpecializedILi3ENS5_IJNS4_1CILi1EEESB_SB_EEENS1_32KernelTmaWarpSpecializedPingpongEEENS5_IJNSA_ILi64EEENSA_ILi128EEESF_EEEaNS5_IJlSB_lEEEaSI_NS4_8TiledMMAINS4_8MMA_AtomIJNS4_4SM904GMMA27MMA_64x128x32_S32S8S8_SS_TNEEEENS4_6LayoutISC_NS5_IJNSA_ILi0EEESQ_SQ_EEEEENS5_IJNS4_10UnderscoreEST_ST_EEEEENS4_13SM90_TMA_LOADENS4_14ComposedLayoutINS4_7SwizzleILi2ELi4ELi3EEENS4_18smem_ptr_flag_bitsILi8EEENSP_INS5_IJNSA_ILi8EEESF_EEENS5_IJSF_SB_EEEEEEEvNS4_8identityESW_S16_vS17_EENS_8epilogue10collective6detail29Sm90TmaWarpSpecializedAdapterINS1A_15DefaultEpilogueIaSI_SI_NS19_6thread17LinearCombinationIaLi1EiiLNS1E_9ScaleType4KindE0ELNS_15FloatRoundStyleE2EaEENS1_15EpilogueDefaultEEEEEvvEEEEvNT_6ParamsE --------------------------
	.section	.nv.info._ZN7cutlass13device_kernelINS_4gemm6kernel13GemmUniversalIN4cute5tupleIJiiiiEEENS1_10collective13CollectiveMmaINS1_34MainloopSm90TmaGmmaWarpSpecializedILi3ENS5_IJNS4_1CILi1EEESB_SB_EEENS1_32KernelTmaWarpSpecializedPingpongEEENS5_IJNSA_ILi64EEENSA_ILi128EEESF_EEEaNS5_IJlSB_lEEEaSI_NS4_8TiledMMAINS4_8MMA_AtomIJNS4_4SM904GMMA27MMA_64x128x32_S32S8S8_SS_TNEEEENS4_6LayoutISC_NS5_IJNSA_ILi0EEESQ_SQ_EEEEENS5_IJNS4_10UnderscoreEST_ST_EEEEENS4_13SM90_TMA_LOADENS4_14ComposedLayoutINS4_7SwizzleILi2ELi4ELi3EEENS4_18smem_ptr_flag_bitsILi8EEENSP_INS5_IJNSA_ILi8EEESF_EEENS5_IJSF_SB_EEEEEEEvNS4_8identityESW_S16_vS17_EENS_8epilogue10collective6detail29Sm90TmaWarpSpecializedAdapterINS1A_15DefaultEpilogueIaSI_SI_NS19_6thread17LinearCombinationIaLi1EiiLNS1E_9ScaleType4KindE0ELNS_15FloatRoundStyleE2EaEENS1_15EpilogueDefaultEEEEEvvEEEEvNT_6ParamsE,"",@"SHT_CUDA_INFO"
	.sectionflags	@""
	.align	4


	//----- nvinfo : EIATTR_CUDA_API_VERSION
	.align		4
        /*0000*/ 	.byte	0x04, 0x37
        /*0002*/ 	.short	(.L_21 - .L_20)
.L_20:
        /*0004*/ 	.word	0x00000082


	//----- nvinfo : EIATTR_KPARAM_INFO
	.align		4
.L_21:
        /*0008*/ 	.byte	0x04, 0x17
        /*000a*/ 	.short	(.L_23 - .L_22)
.L_22:
        /*000c*/ 	.word	0x00000000
        /*0010*/ 	.short	0x0000
        /*0012*/ 	.short	0x0070
        /*0014*/ 	.byte	0x00, 0xf0, 0x01, 0x10


	//----- nvinfo : EIATTR_SPARSE_MMA_MASK
	.align		4
.L_23:
        /*0018*/ 	.byte	0x03, 0x50
        /*001a*/ 	.short	0x0000


	//----- nvinfo : EIATTR_MAXREG_COUNT
	.align		4
        /*001c*/ 	.byte	0x03, 0x1b
        /*001e*/ 	.short	0x00a8


	//----- nvinfo : EIATTR_NUM_BARRIERS
	.align		4
        /*0020*/ 	.byte	0x02, 0x4c
        /*0022*/ 	.byte	0x01
	.zero		1


	//----- nvinfo : EIATTR_EXTERNS
	.align		4
        /*0024*/ 	.byte	0x04, 0x0f
        /*0026*/ 	.short	(.L_25 - .L_24)


	//   ....[0]....
	.align		4
.L_24:
        /*0028*/ 	.word	index@(__assertfail)


	//----- nvinfo : EIATTR_ANNOTATIONS
	.align		4
.L_25:
        /*002c*/ 	.byte	0x04, 0x55
        /*002e*/ 	.short	(.L_27 - .L_26)


	//   ....[0]....
.L_26:
        /*0030*/ 	.word	0x00000001
        /*0034*/ 	.byte	0xb0, 0x0a, 0x00, 0x00, 0x01, 0x00, 0x00, 0x00, 0xd0, 0x50, 0x00, 0x00, 0x01, 0x00, 0x00, 0x00
        /*0044*/ 	.byte	0xe0, 0x5c, 0x00, 0x00


	//----- nvinfo : EIATTR_MERCURY_ISA_VERSION
	.align		4
.L_27:
        /*0048*/ 	.byte	0x03, 0x5f
        /*004a*/ 	.short	0x0101


	//----- nvinfo : EIATTR_INT_WARP_WIDE_INSTR_OFFSETS
	.align		4
        /*004c*/ 	.byte	0x04, 0x31
        /*004e*/ 	.short	(.L_29 - .L_28)


	//   ....[0]....
.L_28:
        /*0050*/ 	.word	0x000003c0


	//   ....[1]....
        /*0054*/ 	.word	0x000003e0


	//   ....[2]....
        /*0058*/ 	.word	0x00000460


	//   ....[3]....
        /*005c*/ 	.word	0x00000470


	//   ....[4]....
        /*0060*/ 	.word	0x00000480


	//   ....[5]....
        /*0064*/ 	.word	0x000004a0


	//   ....[6]....
        /*0068*/ 	.word	0x00000530


	//   ....[7]....
        /*006c*/ 	.word	0x00000550


	//----- nvinfo : EIATTR_COOP_GROUP_MASK_REGIDS
	.align		4
.L_29:
        /*0070*/ 	.byte	0x04, 0x29
        /*0072*/ 	.short	(.L_31 - .L_30)


	//   ....[0]....
.L_30:
        /*0074*/ 	.word	0xffffffff


	//   ....[1]....
        /*0078*/ 	.word	0xffffffff


	//   ....[2]....
        /*007c*/ 	.word	0xffffffff


	//   ....[3]....
        /*0080*/ 	.word	0xffffffff


	//   ....[4]....
        /*0084*/ 	.word	0xffffffff


	//   ....[5]....
        /*0088*/ 	.word	0xffffffff


	//----- nvinfo : EIATTR_COOP_GROUP_INSTR_OFFSETS
	.align		4
.L_31:
        /*008c*/ 	.byte	0x04, 0x28
        /*008e*/ 	.short	(.L_33 - .L_32)


	//   ....[0]....
.L_32:
        /*0090*/ 	.word	0x00000070


	//   ....[1]....
        /*0094*/ 	.word	0x00000080


	//   ....[2]....
        /*0098*/ 	.word	0x00000140


	//   ....[3]....
        /*009c*/ 	.word	0x000002b0


	//   ....[4]....
        /*00a0*/ 	.word	0x000002f0


	//   ....[5]....
        /*00a4*/ 	.word	0x00000340


	//----- nvinfo : EIATTR_REG_RECONFIG
	.align		4
.L_33:
        /*00a8*/ 	.byte	0x01, 0x54
	.zero		2


	//----- nvinfo : EIATTR_SYSCALL_OFFSETS
	.align		4
        /*00ac*/ 	.byte	0x04, 0x46
        /*00ae*/ 	.short	(.L_35 - .L_34)


	//   ....[0]....
.L_34:
        /*00b0*/ 	.word	0x000015d0


	//----- nvinfo : EIATTR_MBARRIER_INSTR_OFFSETS
	.align		4
.L_35:
        /*00b4*/ 	.byte	0x04, 0x39
        /*00b6*/ 	.short	(.L_37 - .L_36)


	//   ....[0]....
.L_36:
        /*00b8*/ 	.word	0x00000240
        /*00bc*/ 	.word	0x000000ff
        /*00c0*/ 	.word	0x00000000
        /*00c4*/ 	.short	0x0100
        /*00c6*/ 	.byte	0x08
	.zero		1


	//   ....[1]....
        /*00c8*/ 	.word	0x00000250
        /*00cc*/ 	.word	0x000000ff
        /*00d0*/ 	.word	0x00000018
        /*00d4*/ 	.short	0x0100
        /*00d6*/ 	.byte	0x08
	.zero		1


	//   ....[2]....
        /*00d8*/ 	.word	0x00000260
        /*00dc*/ 	.word	0x000000ff
        /*00e0*/ 	.word	0x00000008
        /*00e4*/ 	.short	0x0100
        /*00e6*/ 	.byte	0x08
	.zero		1


	//   ....[3]....
        /*00e8*/ 	.word	0x00000270
        /*00ec*/ 	.word	0x000000ff
        /*00f0*/ 	.word	0x00000020
        /*00f4*/ 	.short	0x0100
        /*00f6*/ 	.byte	0x08
	.zero		1


	//   ....[4]....
        /*00f8*/ 	.word	0x00000280
        /*00fc*/ 	.word	0x000000ff
        /*0100*/ 	.word	0x00000010
        /*0104*/ 	.short	0x0100
        /*0106*/ 	.byte	0x08
	.zero		1


	//   ....[5]....
        /*0108*/ 	.word	0x00000290
        /*010c*/ 	.word	0x000000ff
        /*0110*/ 	.word	0x00000028
        /*0114*/ 	.short	0x0100
        /*0116*/ 	.byte	0x08
	.zero		1


	//   ....[6]....
        /*0118*/ 	.word	0x00000590
        /*011c*/ 	.word	0x000000ff
        /*0120*/ 	.word	0x00000060
        /*0124*/ 	.short	0x0100
        /*0126*/ 	.byte	0x08
	.zero		1


	//   ....[7]....
        /*0128*/ 	.word	0x00000600
        /*012c*/ 	.word	0x000000ff
        /*0130*/ 	.word	0x00000068
        /*0134*/ 	.short	0x0100
        /*0136*/ 	.byte	0x08
	.zero		1


	//   ....[8]....
        /*0138*/ 	.word	0x00000620
        /*013c*/ 	.word	0x000000ff
        /*0140*/ 	.word	0x00000040
        /*0144*/ 	.short	0x0100
        /*0146*/ 	.byte	0x09
	.zero		1


	//   ....[9]....
        /*0148*/ 	.word	0x00000630
        /*014c*/ 	.word	0x000000ff
        /*0150*/ 	.word	0x00000048
        /*0154*/ 	.short	0x0100
        /*0156*/ 	.byte	0x09
	.zero		1


	//   ....[10]....
        /*0158*/ 	.word	0x00000640
        /*015c*/ 	.word	0x000000ff
        /*0160*/ 	.word	0x00000050
        /*0164*/ 	.short	0x0100
        /*0166*/ 	.byte	0x09
	.zero		1


	//   ....[11]....
        /*0168*/ 	.word	0x00000650
        /*016c*/ 	.word	0x000000ff
        /*0170*/ 	.word	0x00000058
        /*0174*/ 	.short	0x0100
        /*0176*/ 	.byte	0x09
	.zero		1


	//   ....[12]....
        /*0178*/ 	.word	0x000014b0
        /*017c*/ 	.word	0x0000005d
        /*0180*/ 	.word	0x00000000
        /*0184*/ 	.short	0x010a
        /*0186*/ 	.byte	0x2a
	.zero		1


	//   ....[13]....
        /*0188*/ 	.word	0x00001660
        /*018c*/ 	.word	0x00000003
        /*0190*/ 	.word	0x00000000
        /*0194*/ 	.short	0x010a
        /*0196*/ 	.byte	0x3f
	.zero		1


	//   ....[14]....
        /*0198*/ 	.word	0x000016a0
        /*019c*/ 	.word	0x00000003
        /*01a0*/ 	.word	0x00000000
        /*01a4*/ 	.short	0x010a
        /*01a6*/ 	.byte	0x3f
	.zero		1


	//   ....[15]....
        /*01a8*/ 	.word	0x000018a0
        /*01ac*/ 	.word	0x000000ff
        /*01b0*/ 	.word	0x00000000
        /*01b4*/ 	.short	0x010a
        /*01b6*/ 	.byte	0x04
	.zero		1


	//   ....[16]....
        /*01b8*/ 	.word	0x000018e0
        /*01bc*/ 	.word	0x000000ff
        /*01c0*/ 	.word	0x00000000
        /*01c4*/ 	.short	0x010a
        /*01c6*/ 	.byte	0x04
	.zero		1


	//   ....[17]....
        /*01c8*/ 	.word	0x00001a40
        /*01cc*/ 	.word	0x000000ff
        /*01d0*/ 	.word	0x00000000
        /*01d4*/ 	.short	0x0101
        /*01d6*/ 	.byte	0x04
	.zero		1


	//   ....[18]....
        /*01d8*/ 	.word	0x00001b30
        /*01dc*/ 	.word	0x0000005e
        /*01e0*/ 	.word	0x00000000
        /*01e4*/ 	.short	0x0101
        /*01e6*/ 	.byte	0x2f
	.zero		1


	//   ....[19]....
        /*01e8*/ 	.word	0x00001c00
        /*01ec*/ 	.word	0x000000ff
        /*01f0*/ 	.word	0x00000000
        /*01f4*/ 	.short	0x0101
        /*01f6*/ 	.byte	0x06
	.zero		1


	//   ....[20]....
        /*01f8*/ 	.word	0x00001cb0
        /*01fc*/ 	.word	0x0000005d
        /*0200*/ 	.word	0x00000010
        /*0204*/ 	.short	0x010a
        /*0206*/ 	.byte	0x2a
	.zero		1


	//   ....[21]....
        /*0208*/ 	.word	0x000050f0
        /*020c*/ 	.word	0x00000060
        /*0210*/ 	.word	0x00000000
        /*0214*/ 	.short	0x0101
        /*0216*/ 	.byte	0x2f
	.zero		1


	//   ....[22]....
        /*0218*/ 	.word	0x00005a50
        /*021c*/ 	.word	0x0000000a
        /*0220*/ 	.word	0x00000018
        /*0224*/ 	.short	0x010a
        /*0226*/ 	.byte	0x3f
	.zero		1


	//   ....[23]....
        /*0228*/ 	.word	0x00005df0
        /*022c*/ 	.word	0x00000005
        /*0230*/ 	.word	0x00000068
        /*0234*/ 	.short	0x0101
        /*0236*/ 	.byte	0x3f
	.zero		1


	//   ....[24]....
        /*0238*/ 	.word	0x00006570
        /*023c*/ 	.word	0x00000009
        /*0240*/ 	.word	0x00000000
        /*0244*/ 	.short	0x010a
        /*0246*/ 	.byte	0x3f
	.zero		1


	//   ....[25]....
        /*0248*/ 	.word	0x000065f0
        /*024c*/ 	.word	0x00000006
        /*0250*/ 	.word	0x00000000
        /*0254*/ 	.short	0x010a
        /*0256*/ 	.byte	0x3f
	.zero		1


	//   ....[26]....
        /*0258*/ 	.word	0x00006680
        /*025c*/ 	.word	0x00000003
        /*0260*/ 	.word	0x00000000
        /*0264*/ 	.short	0x010a
        /*0266*/ 	.byte	0x3f
	.zero		1


	//   ....[27]....
        /*0268*/ 	.word	0x000066e0
        /*026c*/ 	.word	0x0000005f
        /*0270*/ 	.word	0x00000000
        /*0274*/ 	.short	0x010a
        /*0276*/ 	.byte	0x3f
	.zero		1


	//   ....[28]....
        /*0278*/ 	.word	0x00006730
        /*027c*/ 	.word	0x00000003
        /*0280*/ 	.word	0x00000000
        /*0284*/ 	.short	0x010a
        /*0286*/ 	.byte	0x3f
	.zero		1


	//   ....[29]....
        /*0288*/ 	.word	0x00006790
        /*028c*/ 	.word	0x00000004
        /*0290*/ 	.word	0x00000000
        /*0294*/ 	.short	0x010a
        /*0296*/ 	.byte	0x3f
	.zero		1


	//   ....[30]....
        /*0298*/ 	.word	0x000067e0
        /*029c*/ 	.word	0x0000005f
        /*02a0*/ 	.word	0x00000010
        /*02a4*/ 	.short	0x010a
        /*02a6*/ 	.byte	0x3f
	.zero		1


	//   ....[31]....
        /*02a8*/ 	.word	0x000068b0
        /*02ac*/ 	.word	0x0000000a
        /*02b0*/ 	.word	0x00000018
        /*02b4*/ 	.short	0x010a
        /*02b6*/ 	.byte	0x3f
	.zero		1


	//   ....[32]....
        /*02b8*/ 	.word	0x00006980
        /*02bc*/ 	.word	0x00000009
        /*02c0*/ 	.word	0x00000000
        /*02c4*/ 	.short	0x010a
        /*02c6*/ 	.byte	0x3f
	.zero		1


	//   ....[33]....
        /*02c8*/ 	.word	0x000069d0
        /*02cc*/ 	.word	0x00000006
        /*02d0*/ 	.word	0x00000000
        /*02d4*/ 	.short	0x010a
        /*02d6*/ 	.byte	0x3f
	.zero		1


	//----- nvinfo : EIATTR_NUM_MBARRIERS
	.align		4
.L_37:
        /*02d8*/ 	.byte	0x03, 0x38
        /*02da*/ 	.short	0x000c


	//----- nvinfo : EIATTR_EXIT_INSTR_OFFSETS
	.align		4
        /*02dc*/ 	.byte	0x04, 0x1c
        /*02de*/ 	.short	(.L_39 - .L_38)


	//   ....[0]....
.L_38:
        /*02e0*/ 	.word	0x00001160


	//   ....[1]....
        /*02e4*/ 	.word	0x000011c0


	//   ....[2]....
        /*02e8*/ 	.word	0x00005780


	//   ....[3]....
        /*02ec*/ 	.word	0x000057b0


	//   ....[4]....
        /*02f0*/ 	.word	0x000066d0


	//----- nvinfo : EIATTR_MAX_THREADS
	.align		4
.L_39:
        /*02f4*/ 	.byte	0x04, 0x05
        /*02f6*/ 	.short	(.L_41 - .L_40)
.L_40:
        /*02f8*/ 	.word	0x00000180
        /*02fc*/ 	.word	0x00000001
        /*0300*/ 	.word	0x00000001


	//----- nvinfo : EIATTR_CRS_STACK_SIZE
	.align		4
.L_41:
        /*0304*/ 	.byte	0x04, 0x1e
        /*0306*/ 	.short	(.L_43 - .L_42)
.L_42:
        /*0308*/ 	.word	0x00000000


	//----- nvinfo : EIATTR_CBANK_PARAM_SIZE
	.align		4
.L_43:
        /*030c*/ 	.byte	0x03, 0x19
        /*030e*/ 	.short	0x0470


	//----- nvinfo : EIATTR_PARAM_CBANK
	.align		4
        /*0310*/ 	.byte	0x04, 0x0a
        /*0312*/ 	.short	(.L_45 - .L_44)
	.align		4
.L_44:
        /*0314*/ 	.word	index@(.nv.constant0._ZN7cutlass13device_kernelINS_4gemm6kernel13GemmUniversalIN4cute5tupleIJiiiiEEENS1_10collective13CollectiveMmaINS1_34MainloopSm90TmaGmmaWarpSpecializedILi3ENS5_IJNS4_1CILi1EEESB_SB_EEENS1_32KernelTmaWarpSpecializedPingpongEEENS5_IJNSA_ILi64EEENSA_ILi128EEESF_EEEaNS5_IJlSB_lEEEaSI_NS4_8TiledMMAINS4_8MMA_AtomIJNS4_4SM904GMMA27MMA_64x128x32_S32S8S8_SS_TNEEEENS4_6LayoutISC_NS5_IJNSA_ILi0EEESQ_SQ_EEEEENS5_IJNS4_10UnderscoreEST_ST_EEEEENS4_13SM90_TMA_LOADENS4_14ComposedLayoutINS4_7SwizzleILi2ELi4ELi3EEENS4_18smem_ptr_flag_bitsILi8EEENSP_INS5_IJNSA_ILi8EEESF_EEENS5_IJSF_SB_EEEEEEEvNS4_8identityESW_S16_vS17_EENS_8epilogue10collective6detail29Sm90TmaWarpSpecializedAdapterINS1A_15DefaultEpilogueIaSI_SI_NS19_6thread17LinearCombinationIaLi1EiiLNS1E_9ScaleType4KindE0ELNS_15FloatRoundStyleE2EaEENS1_15EpilogueDefaultEEEEEvvEEEEvNT_6ParamsE)
        /*0318*/ 	.short	0x0210
        /*031a*/ 	.short	0x0470


	//----- nvinfo : EIATTR_SW_WAR
	.align		4
.L_45:
        /*031c*/ 	.byte	0x04, 0x36
        /*031e*/ 	.short	(.L_47 - .L_46)
.L_46:
        /*0320*/ 	.word	0x00000008
.L_47:


//--------------------- .nv.callgraph             --------------------------
	.section	.nv.callgraph,"",@"SHT_CUDA_CALLGRAPH"
	.align	4
	.sectionentsize	8
	.align		4
        /*0000*/ 	.word	0x00000000
	.align		4
        /*0004*/ 	.word	0xffffffff
	.align		4
        /*0008*/ 	.word	index@(_ZN7cutlass13device_kernelINS_4gemm6kernel13GemmUniversalIN4cute5tupleIJiiiiEEENS1_10collective13CollectiveMmaINS1_34MainloopSm90TmaGmmaWarpSpecializedILi3ENS5_IJNS4_1CILi1EEESB_SB_EEENS1_32KernelTmaWarpSpecializedPingpongEEENS5_IJNSA_ILi64EEENSA_ILi128EEESF_EEEaNS5_IJlSB_lEEEaSI_NS4_8TiledMMAINS4_8MMA_AtomIJNS4_4SM904GMMA27MMA_64x128x32_S32S8S8_SS_TNEEEENS4_6LayoutISC_NS5_IJNSA_ILi0EEESQ_SQ_EEEEENS5_IJNS4_10UnderscoreEST_ST_EEEEENS4_13SM90_TMA_LOADENS4_14ComposedLayoutINS4_7SwizzleILi2ELi4ELi3EEENS4_18smem_ptr_flag_bitsILi8EEENSP_INS5_IJNSA_ILi8EEESF_EEENS5_IJSF_SB_EEEEEEEvNS4_8identityESW_S16_vS17_EENS_8epilogue10collective6detail29Sm90TmaWarpSpecializedAdapterINS1A_15DefaultEpilogueIaSI_SI_NS19_6thread17LinearCombinationIaLi1EiiLNS1E_9ScaleType4KindE0ELNS_15FloatRoundStyleE2EaEENS1_15EpilogueDefaultEEEEEvvEEEEvNT_6ParamsE)
	.align		4
        /*000c*/ 	.word	index@(__assertfail)
	.align		4
        /*0010*/ 	.word	0x00000000
	.align		4
        /*0014*/ 	.word	0xfffffffe
	.align		4
        /*0018*/ 	.word	0x00000000
	.align		4
        /*001c*/ 	.word	0xfffffffd
	.align		4
        /*0020*/ 	.word	0x00000000
	.align		4
        /*0024*/ 	.word	0xfffffffc


//--------------------- .nv.constant4             --------------------------
	.section	.nv.constant4,"a",@progbits
	.align	8
	.align		8
.nv.constant4:
        /*0000*/ 	.dword	__assertfail
	.align		8
        /*0008*/ 	.dword	__unnamed_1
	.align		8
        /*0010*/ 	.dword	_ZN39_INTERNAL_b9086910_4_k_cu_e3ab7648_45904cuda3std3__45__cpo5beginE
	.align		8
        /*0018*/ 	.dword	_ZN39_INTERNAL_b9086910_4_k_cu_e3ab7648_45904cuda3std3__45__cpo3endE
	.align		8
        /*0020*/ 	.dword	_ZN39_INTERNAL_b9086910_4_k_cu_e3ab7648_45904cuda3std3__45__cpo6cbeginE
	.align		8
        /*0028*/ 	.dword	_ZN39_INTERNAL_b9086910_4_k_cu_e3ab7648_45904cuda3std3__45__cpo4cendE
	.align		8
        /*0030*/ 	.dword	_ZN39_INTERNAL_b9086910_4_k_cu_e3ab7648_45904cuda3std3__441_GLOBAL__N__b9086910_4_k_cu_e3ab7648_45906ignoreE
	.align		8
        /*0038*/ 	.dword	_ZN39_INTERNAL_b9086910_4_k_cu_e3ab7648_45904cuda3std3__419piecewise_constructE
	.align		8
        /*0040*/ 	.dword	_ZN39_INTERNAL_b9086910_4_k_cu_e3ab7648_45904cuda3std3__48in_placeE
	.align		8
        /*0048*/ 	.dword	_ZN39_INTERNAL_b9086910_4_k_cu_e3ab7648_45904cuda3std6ranges3__45__cpo4swapE
	.align		8
        /*0050*/ 	.dword	_ZN39_INTERNAL_b9086910_4_k_cu_e3ab7648_45904cuda3std6ranges3__45__cpo9iter_moveE
	.align		8
        /*0058*/ 	.dword	_ZN39_INTERNAL_b9086910_4_k_cu_e3ab7648_45904cute7productE
	.align		8
        /*0060*/ 	.dword	_ZN39_INTERNAL_b9086910_4_k_cu_e3ab7648_45904cute1_E
	.align		8
        /*0068*/ 	.dword	$str$22
	.align		8
        /*0070*/ 	.dword	$str$23


//--------------------- .text._ZN7cutlass13device_kernelINS_4gemm6kernel13GemmUniversalIN4cute5tupleIJiiiiEEENS1_10collective13CollectiveMmaINS1_34MainloopSm90TmaGmmaWarpSpecializedILi3ENS5_IJNS4_1CILi1EEESB_SB_EEENS1_32KernelTmaWarpSpecializedPingpongEEENS5_IJNSA_ILi64EEENSA_ILi128EEESF_EEEaNS5_IJlSB_lEEEaSI_NS4_8TiledMMAINS4_8MMA_AtomIJNS4_4SM904GMMA27MMA_64x128x32_S32S8S8_SS_TNEEEENS4_6LayoutISC_NS5_IJNSA_ILi0EEESQ_SQ_EEEEENS5_IJNS4_10UnderscoreEST_ST_EEEEENS4_13SM90_TMA_LOADENS4_14ComposedLayoutINS4_7SwizzleILi2ELi4ELi3EEENS4_18smem_ptr_flag_bitsILi8EEENSP_INS5_IJNSA_ILi8EEESF_EEENS5_IJSF_SB_EEEEEEEvNS4_8identityESW_S16_vS17_EENS_8epilogue10collective6detail29Sm90TmaWarpSpecializedAdapterINS1A_15DefaultEpilogueIaSI_SI_NS19_6thread17LinearCombinationIaLi1EiiLNS1E_9ScaleType4KindE0ELNS_15FloatRoundStyleE2EaEENS1_15EpilogueDefaultEEEEEvvEEEEvNT_6ParamsE --------------------------
	.section	.text._ZN7cutlass13device_kernelINS_4gemm6kernel13GemmUniversalIN4cute5tupleIJiiiiEEENS1_10collective13CollectiveMmaINS1_34MainloopSm90TmaGmmaWarpSpecializedILi3ENS5_IJNS4_1CILi1EEESB_SB_EEENS1_32KernelTmaWarpSpecializedPingpongEEENS5_IJNSA_ILi64EEENSA_ILi128EEESF_EEEaNS5_IJlSB_lEEEaSI_NS4_8TiledMMAINS4_8MMA_AtomIJNS4_4SM904GMMA27MMA_64x128x32_S32S8S8_SS_TNEEEENS4_6LayoutISC_NS5_IJNSA_ILi0EEESQ_SQ_EEEEENS5_IJNS4_10UnderscoreEST_ST_EEEEENS4_13SM90_TMA_LOADENS4_14ComposedLayoutINS4_7SwizzleILi2ELi4ELi3EEENS4_18smem_ptr_flag_bitsILi8EEENSP_INS5_IJNSA_ILi8EEESF_EEENS5_IJSF_SB_EEEEEEEvNS4_8identityESW_S16_vS17_EENS_8epilogue10collective6detail29Sm90TmaWarpSpecializedAdapterINS1A_15DefaultEpilogueIaSI_SI_NS19_6thread17LinearCombinationIaLi1EiiLNS1E_9ScaleType4KindE0ELNS_15FloatRoundStyleE2EaEENS1_15EpilogueDefaultEEEEEvvEEEEvNT_6ParamsE,"ax",@progbits
	.align	128
.text._ZN7cutlass13device_kernelINS_4gemm6kernel13GemmUniversalIN4cute5tupleIJiiiiEEENS1_10collective13CollectiveMmaINS1_34MainloopSm90TmaGmmaWarpSpecializedILi3ENS5_IJNS4_1CILi1EEESB_SB_EEENS1_32KernelTmaWarpSpecializedPingpongEEENS5_IJNSA_ILi64EEENSA_ILi128EEESF_EEEaNS5_IJlSB_lEEEaSI_NS4_8TiledMMAINS4_8MMA_AtomIJNS4_4SM904GMMA27MMA_64x128x32_S32S8S8_SS_TNEEEENS4_6LayoutISC_NS5_IJNSA_ILi0EEESQ_SQ_EEEEENS5_IJNS4_10UnderscoreEST_ST_EEEEENS4_13SM90_TMA_LOADENS4_14ComposedLayoutINS4_7SwizzleILi2ELi4ELi3EEENS4_18smem_ptr_flag_bitsILi8EEENSP_INS5_IJNSA_ILi8EEESF_EEENS5_IJSF_SB_EEEEEEEvNS4_8identityESW_S16_vS17_EENS_8epilogue10collective6detail29Sm90TmaWarpSpecializedAdapterINS1A_15DefaultEpilogueIaSI_SI_NS19_6thread17LinearCombinationIaLi1EiiLNS1E_9ScaleType4KindE0ELNS_15FloatRoundStyleE2EaEENS1_15EpilogueDefaultEEEEEvvEEEEvNT_6ParamsE:
        .type           _ZN7cutlass13device_kernelINS_4gemm6kernel13GemmUniversalIN4cute5tupleIJiiiiEEENS1_10collective13CollectiveMmaINS1_34MainloopSm90TmaGmmaWarpSpecializedILi3ENS5_IJNS4_1CILi1EEESB_SB_EEENS1_32KernelTmaWarpSpecializedPingpongEEENS5_IJNSA_ILi64EEENSA_ILi128EEESF_EEEaNS5_IJlSB_lEEEaSI_NS4_8TiledMMAINS4_8MMA_AtomIJNS4_4SM904GMMA27MMA_64x128x32_S32S8S8_SS_TNEEEENS4_6LayoutISC_NS5_IJNSA_ILi0EEESQ_SQ_EEEEENS5_IJNS4_10UnderscoreEST_ST_EEEEENS4_13SM90_TMA_LOADENS4_14ComposedLayoutINS4_7SwizzleILi2ELi4ELi3EEENS4_18smem_ptr_flag_bitsILi8EEENSP_INS5_IJNSA_ILi8EEESF_EEENS5_IJSF_SB_EEEEEEEvNS4_8identityESW_S16_vS17_EENS_8epilogue10collective6detail29Sm90TmaWarpSpecializedAdapterINS1A_15DefaultEpilogueIaSI_SI_NS19_6thread17LinearCombinationIaLi1EiiLNS1E_9ScaleType4KindE0ELNS_15FloatRoundStyleE2EaEENS1_15EpilogueDefaultEEEEEvvEEEEvNT_6ParamsE,@function
        .size           _ZN7cutlass13device_kernelINS_4gemm6kernel13GemmUniversalIN4cute5tupleIJiiiiEEENS1_10collective13CollectiveMmaINS1_34MainloopSm90TmaGmmaWarpSpecializedILi3ENS5_IJNS4_1CILi1EEESB_SB_EEENS1_32KernelTmaWarpSpecializedPingpongEEENS5_IJNSA_ILi64EEENSA_ILi128EEESF_EEEaNS5_IJlSB_lEEEaSI_NS4_8TiledMMAINS4_8MMA_AtomIJNS4_4SM904GMMA27MMA_64x128x32_S32S8S8_SS_TNEEEENS4_6LayoutISC_NS5_IJNSA_ILi0EEESQ_SQ_EEEEENS5_IJNS4_10UnderscoreEST_ST_EEEEENS4_13SM90_TMA_LOADENS4_14ComposedLayoutINS4_7SwizzleILi2ELi4ELi3EEENS4_18smem_ptr_flag_bitsILi8EEENSP_INS5_IJNSA_ILi8EEESF_EEENS5_IJSF_SB_EEEEEEEvNS4_8identityESW_S16_vS17_EENS_8epilogue10collective6detail29Sm90TmaWarpSpecializedAdapterINS1A_15DefaultEpilogueIaSI_SI_NS19_6thread17LinearCombinationIaLi1EiiLNS1E_9ScaleType4KindE0ELNS_15FloatRoundStyleE2EaEENS1_15EpilogueDefaultEEEEEvvEEEEvNT_6ParamsE,(.L_x_199 - _ZN7cutlass13device_kernelINS_4gemm6kernel13GemmUniversalIN4cute5tupleIJiiiiEEENS1_10collective13CollectiveMmaINS1_34MainloopSm90TmaGmmaWarpSpecializedILi3ENS5_IJNS4_1CILi1EEESB_SB_EEENS1_32KernelTmaWarpSpecializedPingpongEEENS5_IJNSA_ILi64EEENSA_ILi128EEESF_EEEaNS5_IJlSB_lEEEaSI_NS4_8TiledMMAINS4_8MMA_AtomIJNS4_4SM904GMMA27MMA_64x128x32_S32S8S8_SS_TNEEEENS4_6LayoutISC_NS5_IJNSA_ILi0EEESQ_SQ_EEEEENS5_IJNS4_10UnderscoreEST_ST_EEEEENS4_13SM90_TMA_LOADENS4_14ComposedLayoutINS4_7SwizzleILi2ELi4ELi3EEENS4_18smem_ptr_flag_bitsILi8EEENSP_INS5_IJNSA_ILi8EEESF_EEENS5_IJSF_SB_EEEEEEEvNS4_8identityESW_S16_vS17_EENS_8epilogue10collective6detail29Sm90TmaWarpSpecializedAdapterINS1A_15DefaultEpilogueIaSI_SI_NS19_6thread17LinearCombinationIaLi1EiiLNS1E_9ScaleType4KindE0ELNS_15FloatRoundStyleE2EaEENS1_15EpilogueDefaultEEEEEvvEEEEvNT_6ParamsE)
        .other          _ZN7cutlass13device_kernelINS_4gemm6kernel13GemmUniversalIN4cute5tupleIJiiiiEEENS1_10collective13CollectiveMmaINS1_34MainloopSm90TmaGmmaWarpSpecializedILi3ENS5_IJNS4_1CILi1EEESB_SB_EEENS1_32KernelTmaWarpSpecializedPingpongEEENS5_IJNSA_ILi64EEENSA_ILi128EEESF_EEEaNS5_IJlSB_lEEEaSI_NS4_8TiledMMAINS4_8MMA_AtomIJNS4_4SM904GMMA27MMA_64x128x32_S32S8S8_SS_TNEEEENS4_6LayoutISC_NS5_IJNSA_ILi0EEESQ_SQ_EEEEENS5_IJNS4_10UnderscoreEST_ST_EEEEENS4_13SM90_TMA_LOADENS4_14ComposedLayoutINS4_7SwizzleILi2ELi4ELi3EEENS4_18smem_ptr_flag_bitsILi8EEENSP_INS5_IJNSA_ILi8EEESF_EEENS5_IJSF_SB_EEEEEEEvNS4_8identityESW_S16_vS17_EENS_8epilogue10collective6detail29Sm90TmaWarpSpecializedAdapterINS1A_15DefaultEpilogueIaSI_SI_NS19_6thread17LinearCombinationIaLi1EiiLNS1E_9ScaleType4KindE0ELNS_15FloatRoundStyleE2EaEENS1_15EpilogueDefaultEEEEEvvEEEEvNT_6ParamsE,@"STO_CUDA_ENTRY STV_DEFAULT"
_ZN7cutlass13device_kernelINS_4gemm6kernel13GemmUniversalIN4cute5tupleIJiiiiEEENS1_10collective13CollectiveMmaINS1_34MainloopSm90TmaGmmaWarpSpecializedILi3ENS5_IJNS4_1CILi1EEESB_SB_EEENS1_32KernelTmaWarpSpecializedPingpongEEENS5_IJNSA_ILi64EEENSA_ILi128EEESF_EEEaNS5_IJlSB_lEEEaSI_NS4_8TiledMMAINS4_8MMA_AtomIJNS4_4SM904GMMA27MMA_64x128x32_S32S8S8_SS_TNEEEENS4_6LayoutISC_NS5_IJNSA_ILi0EEESQ_SQ_EEEEENS5_IJNS4_10UnderscoreEST_ST_EEEEENS4_13SM90_TMA_LOADENS4_14ComposedLayoutINS4_7SwizzleILi2ELi4ELi3EEENS4_18smem_ptr_flag_bitsILi8EEENSP_INS5_IJNSA_ILi8EEESF_EEENS5_IJSF_SB_EEEEEEEvNS4_8identityESW_S16_vS17_EENS_8epilogue10collective6detail29Sm90TmaWarpSpecializedAdapterINS1A_15DefaultEpilogueIaSI_SI_NS19_6thread17LinearCombinationIaLi1EiiLNS1E_9ScaleType4KindE0ELNS_15FloatRoundStyleE2EaEENS1_15EpilogueDefaultEEEEEvvEEEEvNT_6ParamsE:
[----:B------:R-:W0:Y:S02]  /*0000*/  LDC R1, c[0x0][0x28] ;  /* 0x00000a00ff017b82 */ /* 0x000e240000000800 */
[----:B0-----:R-:W-:Y:S01]  /*0010*/  VIADD R1, R1, 0xfffffff8 ;  /* 0xfffffff801017836 */ /* 0x001fe20000000000 */
[----:B------:R-:W0:Y:S01]  /*0020*/  S2R R4, SR_TID.X ;  /* 0x0000000000047919 */ /* 0x000e220000002100 */
[----:B------:R-:W-:Y:S01]  /*0030*/  ELECT P0, URZ, PT ;  /* 0x00000000003f782f */ /* 0x000fe20003800000 */
[----:B------:R-:W-:Y:S01]  /*0040*/  BSSY B0, `(.L_x_0) ;  /* 0x000000f000007945 */ /* 0x000fe20003800000 */
[--C-:B0-----:R-:W-:Y:S02]  /*0050*/  SHF.R.U32.HI R0, RZ, 0x5, R4.reuse ;  /* 0x00000005ff007819 */ /* 0x101fe40000011604 */
[----:B------:R-:W-:-:S03]  /*0060*/  SHF.R.U32.HI R5, RZ, 0x7, R4 ;  /* 0x00000007ff057819 */ /* 0x000fc60000011604 */
[----:B------:R-:W0:Y:S04]  /*0070*/  SHFL.IDX PT, R2, R0, RZ, 0x1f ;  /* 0x00001fff00027589 */ /* 0x000e2800000e0000 */
[----:B------:R1:W2:Y:S01]  /*0080*/  SHFL.IDX PT, R8, R5, RZ, 0x1f ;  /* 0x00001fff05087589 */ /* 0x0002a200000e0000 */
[----:B0-----:R-:W-:-:S13]  /*0090*/  ISETP.NE.OR P0, PT, R2, RZ, !P0 ;  /* 0x000000ff0200720c */ /* 0x001fda0004705670 */
[----:B-12---:R-:W-:Y:S05]  /*00a0*/  @P0 BRA `(.L_x_1) ;  /* 0x0000000000200947 */ /* 0x006fea0003800000 */
[----:B------:R-:W-:Y:S02]  /*00b0*/  ULDC.64 UR4, c[0x0][0x198] ;  /* 0x0000660000047ab9 */ /* 0x000fe40000000a00 */
[----:B------:R-:W-:Y:S02]  /*00c0*/  UIADD3 UR6, UP0, UR4, 0xf0, URZ ;  /* 0x000000f004067890 */ /* 0x000fe4000ff1e03f */
[----:B------:R-:W-:Y:S02]  /*00d0*/  UIADD3 UR4, UP1, UR4, 0x1f0, URZ ;  /* 0x000001f004047890 */ /* 0x000fe4000ff3e03f */
[----:B------:R-:W-:Y:S02]  /*00e0*/  UIADD3.X UR7, URZ, UR5, URZ, UP0, !UPT ;  /* 0x000000053f077290 */ /* 0x000fe400087fe43f */
[----:B------:R-:W-:-:S07]  /*00f0*/  UIADD3.X UR5, URZ, UR5, URZ, UP1, !UPT ;  /* 0x000000053f057290 */ /* 0x000fce0008ffe43f */
[----:B------:R0:W-:Y:S02]  /*0100*/  UTMACCTL.PF [UR6] ;  /* 0x00000000060079b9 */ /* 0x0001e40008040000 */
[----:B------:R0:W-:Y:S02]  /*0110*/  UTMACCTL.PF [UR4] ;  /* 0x00000000040079b9 */ /* 0x0001e40008040000 */
[----:B0-----:R-:W-:Y:S01]  /*0120*/  NOP ;  /* 0x0000000000007918 */ /* 0x001fe20000000000 */
.L_x_1:
[----:B------:R-:W-:Y:S05]  /*0130*/  BSYNC B0 ;  /* 0x0000000000007941 */ /* 0x000fea0003800000 */
.L_x_0:
[----:B------:R-:W0:Y:S02]  /*0140*/  SHFL.IDX PT, R3, R0, RZ, 0x1f ;  /* 0x00001fff00037589 */ /* 0x000e2400000e0000 */
[----:B0-----:R-:W-:-:S13]  /*0150*/  ISETP.NE.AND P0, PT, R3, RZ, PT ;  /* 0x000000ff0300720c */ /* 0x001fda0003f05270 */
[----:B------:R-:W-:Y:S05]  /*0160*/  @P0 BRA `(.L_x_2) ;  /* 0x0000000000500947 */ /* 0x000fea0003800000 */
[----:B------:R-:W0:Y:S01]  /*0170*/  S2UR UR8, SR_CgaCtaId ;  /* 0x00000000000879c3 */ /* 0x000e220000008800 */
[----:B------:R-:W-:Y:S01]  /*0180*/  UMOV UR4, 0x400 ;  /* 0x0000040000047882 */ /* 0x000fe20000000000 */
[----:B------:R-:W-:Y:S01]  /*0190*/  UMOV UR5, 0x1 ;  /* 0x0000000100057882 */ /* 0x000fe20000000000 */
[----:B------:R-:W-:Y:S01]  /*01a0*/  UMOV UR6, 0x80 ;  /* 0x0000008000067882 */ /* 0x000fe20000000000 */
[----:B------:R-:W-:Y:S01]  /*01b0*/  ELECT P0, URZ, PT ;  /* 0x00000000003f782f */ /* 0x000fe20003800000 */
[----:B------:R-:W-:-:S04]  /*01c0*/  UIADD3 UR6, -UR6, 0x100000, URZ ;  /* 0x0010000006067890 */ /* 0x000fc8000fffe13f */
[----:B------:R-:W-:Y:S02]  /*01d0*/  USHF.L.U32 UR7, UR6, 0xb, URZ ;  /* 0x0000000b06077899 */ /* 0x000fe4000800063f */
[----:B------:R-:W-:Y:S02]  /*01e0*/  USHF.L.U32 UR6, UR6, 0x1, URZ ;  /* 0x0000000106067899 */ /* 0x000fe4000800063f */
[----:B0-----:R-:W-:Y:S02]  /*01f0*/  ULEA UR8, UR8, UR4, 0x18 ;  /* 0x0000000408087291 */ /* 0x001fe4000f8ec03f */
[----:B------:R-:W-:-:S04]  /*0200*/  UIADD3 UR4, -UR5, 0x100000, URZ ;  /* 0x0010000005047890 */ /* 0x000fc8000fffe13f */
[----:B------:R-:W-:Y:S02]  /*0210*/  USHF.L.U32 UR5, UR4, 0xb, URZ ;  /* 0x0000000b04057899 */ /* 0x000fe4000800063f */
[----:B------:R-:W-:Y:S01]  /*0220*/  USHF.L.U32 UR4, UR4, 0x1, URZ ;  /* 0x0000000104047899 */ /* 0x000fe2000800063f */
[----:B------:R-:W0:Y:S11]  /*0230*/  FENCE.VIEW.ASYNC.S ;  /* 0x00000000000073c6 */ /* 0x000e360000000000 */
[----:B0-----:R0:W1:Y:S01]  /*0240*/  SYNCS.EXCH.64 URZ, [UR8], UR4 ;  /* 0x00000004083f75b2 */ /* 0x0010620008000100 */
[----:B------:R0:W2:Y:S01]  /*0250*/  SYNCS.EXCH.64 URZ, [UR8+0x18], UR6 ;  /* 0x00001806083f75b2 */ /* 0x0000a20008000100 */
[----:B------:R0:W3:Y:S01]  /*0260*/  SYNCS.EXCH.64 URZ, [UR8+0x8], UR4 ;  /* 0x00000804083f75b2 */ /* 0x0000e20008000100 */
[----:B------:R0:W4:Y:S01]  /*0270*/  SYNCS.EXCH.64 URZ, [UR8+0x20], UR6 ;  /* 0x00002006083f75b2 */ /* 0x0001220008000100 */
[----:B------:R0:W0:Y:S01]  /*0280*/  SYNCS.EXCH.64 URZ, [UR8+0x10], UR4 ;  /* 0x00001004083f75b2 */ /* 0x0000220008000100 */
[----:B------:R0:W0:Y:S01]  /*0290*/  SYNCS.EXCH.64 URZ, [UR8+0x28], UR6 ;  /* 0x00002806083f75b2 */ /* 0x0000220008000100 */
[----:B------:R-:W-:Y:S01]  /*02a0*/  NOP ;  /* 0x0000000000007918 */ /* 0x000fe20000000000 */
.L_x_2:
[----:B------:R-:W5:Y:S01]  /*02b0*/  SHFL.IDX PT, R6, R0, RZ, 0x1f ;  /* 0x00001fff00067589 */ /* 0x000f6200000e0000 */
[----:B------:R-:W-:Y:S01]  /*02c0*/  ELECT P0, URZ, PT ;  /* 0x00000000003f782f */ /* 0x000fe20003800000 */
[----:B------:R-:W-:Y:S01]  /*02d0*/  NOP ;  /* 0x0000000000007918 */ /* 0x000fe20000000000 */
[----:B------:R-:W-:Y:S01]  /*02e0*/  ELECT P1, URZ, PT ;  /* 0x00000000003f782f */ /* 0x000fe20003820000 */
[----:B------:R-:W1:Y:S01]  /*02f0*/  SHFL.IDX PT, R3, R0, RZ, 0x1f ;  /* 0x00001fff00037589 */ /* 0x000e6200000e0000 */
[----:B0-----:R-:W-:Y:S01]  /*0300*/  UMOV UR4, 0x20 ;  /* 0x0000002000047882 */ /* 0x001fe20000000000 */
[----:B------:R-:W-:Y:S01]  /*0310*/  UMOV UR11, 0x80 ;  /* 0x00000080000b7882 */ /* 0x000fe20000000000 */
[----:B------:R-:W-:Y:S01]  /*0320*/  NOP ;  /* 0x0000000000007918 */ /* 0x000fe20000000000 */
[C---:B------:R-:W-:Y:S01]  /*0330*/  VIADD R33, R8.reuse, 0xffffffff ;  /* 0xffffffff08217836 */ /* 0x040fe20000000000 */
[----:B------:R-:W0:Y:S01]  /*0340*/  SHFL.IDX PT, R5, R5, RZ, 0x1f ;  /* 0x00001fff05057589 */ /* 0x000e2200000e0000 */
[----:B------:R-:W-:Y:S01]  /*0350*/  ULDC.64 UR36, c[0x0][0x208] ;  /* 0x0000820000247ab9 */ /* 0x000fe20000000a00 */
[----:B------:R-:W-:-:S02]  /*0360*/  ISETP.NE.AND P2, PT, R8, RZ, PT ;  /* 0x000000ff0800720c */ /* 0x000fc40003f45270 */
[----:B------:R-:W-:Y:S02]  /*0370*/  ISETP.GE.U32.AND P3, PT, R33, 0x2, PT ;  /* 0x000000022100780c */ /* 0x000fe40003f66070 */
[----:B-----5:R-:W-:Y:S02]  /*0380*/  ISETP.NE.OR P0, PT, R6, RZ, !P0 ;  /* 0x000000ff0600720c */ /* 0x020fe40004705670 */
[----:B-1----:R-:W-:Y:S02]  /*0390*/  ISETP.NE.OR P1, PT, R3, RZ, !P1 ;  /* 0x000000ff0300720c */ /* 0x002fe40004f25670 */
[----:B------:R-:W-:-:S04]  /*03a0*/  SHF.R.S32.HI R3, RZ, 0x1f, R2 ;  /* 0x0000001fff037819 */ /* 0x000fc80000011402 */
[----:B------:R-:W-:-:S05]  /*03b0*/  LEA.HI R3, R3, R2, RZ, 0x2 ;  /* 0x0000000203037211 */ /* 0x000fca00078f10ff */
[----:B------:R-:W-:Y:S01]  /*03c0*/  VOTEU.ALL UP0, P0 ;  /* 0x00000000003f7886 */ /* 0x000fe20000000000 */
[----:B------:R-:W-:Y:S01]  /*03d0*/  LOP3.LUT R3, R3, 0xfffffffc, RZ, 0xc0, !PT ;  /* 0xfffffffc03037812 */ /* 0x000fe200078ec0ff */
[----:B------:R-:W-:-:S03]  /*03e0*/  VOTEU.ALL UP1, P1 ;  /* 0x00000000003f7886 */ /* 0x000fc60000820000 */
[----:B------:R-:W1:Y:S01]  /*03f0*/  @!UP0 S2UR UR7, SR_CgaCtaId ;  /* 0x00000000000789c3 */ /* 0x000e620000008800 */
[----:B------:R-:W-:Y:S01]  /*0400*/  @!UP0 UMOV UR6, 0x400 ;  /* 0x0000040000068882 */ /* 0x000fe20000000000 */
[----:B------:R-:W-:-:S04]  /*0410*/  @!UP0 UIADD3 UR4, -UR4, 0x100000, URZ ;  /* 0x0010000004048890 */ /* 0x000fc8000fffe13f */
[----:B------:R-:W-:Y:S02]  /*0420*/  @!UP0 USHF.L.U32 UR5, UR4, 0xb, URZ ;  /* 0x0000000b04058899 */ /* 0x000fe4000800063f */
[----:B------:R-:W-:Y:S01]  /*0430*/  @!UP0 USHF.L.U32 UR4, UR4, 0x1, URZ ;  /* 0x0000000104048899 */ /* 0x000fe2000800063f */
[----:B------:R-:W-:Y:S01]  /*0440*/  IMAD.IADD R0, R2, 0x1, -R3 ;  /* 0x0000000102007824 */ /* 0x000fe200078e0a03 */
[----:B------:R-:W-:Y:S01]  /*0450*/  @!UP1 UMOV UR9, 0x400 ;  /* 0x0000040000099882 */ /* 0x000fe20000000000 */
[----:B------:R-:W-:Y:S01]  /*0460*/  VOTEU.ALL UP2, P1 ;  /* 0x00000000003f7886 */ /* 0x000fe20000840000 */
[----:B------:R-:W-:Y:S01]  /*0470*/  VOTEU.ALL UP3, P1 ;  /* 0x00000000003f7886 */ /* 0x000fe20000860000 */
[----:B------:R-:W-:Y:S01]  /*0480*/  VOTEU.ALL UP4, P1 ;  /* 0x00000000003f7886 */ /* 0x000fe20000880000 */
[----:B------:R-:W5:Y:S01]  /*0490*/  @!UP1 S2UR UR10, SR_CgaCtaId ;  /* 0x00000000000a99c3 */ /* 0x000f620000008800 */
[----:B------:R-:W-:Y:S01]  /*04a0*/  VOTEU.ALL UP5, P1 ;  /* 0x00000000003f7886 */ /* 0x000fe200008a0000 */
[----:B------:R-:W-:-:S04]  /*04b0*/  SHF.R.S32.HI R3, RZ, 0x1f, R4 ;  /* 0x0000001fff037819 */ /* 0x000fc80000011404 */
[----:B------:R-:W-:-:S04]  /*04c0*/  LEA.HI R3, R3, R4, RZ, 0x7 ;  /* 0x0000000403037211 */ /* 0x000fc800078f38ff */
[----:B------:R-:W-:-:S05]  /*04d0*/  LOP3.LUT R3, R3, 0xffffff80, RZ, 0xc0, !PT ;  /* 0xffffff8003037812 */ /* 0x000fca00078ec0ff */
[----:B------:R-:W-:Y:S01]  /*04e0*/  IMAD.IADD R3, R4, 0x1, -R3 ;  /* 0x0000000104037824 */ /* 0x000fe200078e0a03 */
[----:B-1----:R-:W-:Y:S02]  /*04f0*/  @!UP0 ULEA UR8, UR7, UR6, 0x18 ;  /* 0x0000000607088291 */ /* 0x002fe4000f8ec03f */
[----:B------:R-:W-:-:S04]  /*0500*/  @!UP1 UIADD3 UR6, -UR11, 0x100000, URZ ;  /* 0x001000000b069890 */ /* 0x000fc8000fffe13f */
[----:B------:R-:W-:Y:S02]  /*0510*/  @!UP1 USHF.L.U32 UR7, UR6, 0xb, URZ ;  /* 0x0000000b06079899 */ /* 0x000fe4000800063f */
[----:B------:R-:W-:Y:S01]  /*0520*/  @!UP1 USHF.L.U32 UR6, UR6, 0x1, URZ ;  /* 0x0000000106069899 */ /* 0x000fe2000800063f */
[----:B------:R-:W-:Y:S01]  /*0530*/  VOTEU.ALL UP0, P0 ;  /* 0x00000000003f7886 */ /* 0x000fe20000000000 */
[----:B-----5:R-:W-:Y:S01]  /*0540*/  @!UP1 ULEA UR9, UR10, UR9, 0x18 ;  /* 0x000000090a099291 */ /* 0x020fe2000f8ec03f */
[----:B------:R-:W-:Y:S02]  /*0550*/  VOTEU.ALL UP1, P0 ;  /* 0x00000000003f7886 */ /* 0x000fe40000020000 */
[----:B------:R-:W-:Y:S01]  /*0560*/  ULDC.64 UR10, c[0x0][0x598] ;  /* 0x00016600000a7ab9 */ /* 0x000fe20000000a00 */
[----:B------:R-:W-:Y:S01]  /*0570*/  ISETP.NE.AND P0, PT, R0, 0x3, PT ;  /* 0x000000030000780c */ /* 0x000fe20003f05270 */
[----:B------:R-:W1:Y:S02]  /*0580*/  FENCE.VIEW.ASYNC.S ;  /* 0x00000000000073c6 */ /* 0x000e640000000000 */
[----:B-1----:R1:W2:Y:S01]  /*0590*/  @!UP0 SYNCS.EXCH.64 URZ, [UR8+0x60], UR4 ;  /* 0x00006004083f85b2 */ /* 0x0022a20008000100 */
[----:B------:R-:W-:-:S02]  /*05a0*/  ISETP.NE.U32.AND P1, PT, RZ, UR10, PT ;  /* 0x0000000aff007c0c */ /* 0x000fc4000bf25070 */
[----:B------:R-:W-:Y:S02]  /*05b0*/  ISETP.EQ.OR P0, PT, R0, RZ, !P0 ;  /* 0x000000ff0000720c */ /* 0x000fe40004702670 */
[----:B------:R-:W-:Y:S02]  /*05c0*/  ISETP.NE.AND.EX P1, PT, RZ, UR11, PT, P1 ;  /* 0x0000000bff007c0c */ /* 0x000fe4000bf25310 */
[----:B------:R-:W-:-:S04]  /*05d0*/  ISETP.EQ.AND P0, PT, R8, RZ, P0 ;  /* 0x000000ff0800720c */ /* 0x000fc80000702270 */
[----:B------:R-:W-:-:S04]  /*05e0*/  SEL R16, RZ, 0x1, !P0 ;  /* 0x00000001ff107807 */ /* 0x000fc80004000000 */
[----:B------:R-:W-:Y:S01]  /*05f0*/  SEL R16, R16, 0x2, P3 ;  /* 0x0000000210107807 */ /* 0x000fe20001800000 */
[----:B------:R1:W2:Y:S01]  /*0600*/  @!UP1 SYNCS.EXCH.64 URZ, [UR8+0x68], UR4 ;  /* 0x00006804083f95b2 */ /* 0x0002a20008000100 */
[----:B------:R-:W-:Y:S01]  /*0610*/  NOP ;  /* 0x0000000000007918 */ /* 0x000fe20000000000 */
[----:B------:R1:W2:Y:S01]  /*0620*/  @!UP2 SYNCS.EXCH.64 URZ, [UR9+0x40], UR6 ;  /* 0x00004006093fa5b2 */ /* 0x0002a20008000100 */
[----:B------:R1:W2:Y:S01]  /*0630*/  @!UP3 SYNCS.EXCH.64 URZ, [UR9+0x48], UR6 ;  /* 0x00004806093fb5b2 */ /* 0x0002a20008000100 */
[----:B------:R1:W2:Y:S01]  /*0640*/  @!UP4 SYNCS.EXCH.64 URZ, [UR9+0x50], UR6 ;  /* 0x00005006093fc5b2 */ /* 0x0002a20008000100 */
[----:B------:R1:W2:Y:S01]  /*0650*/  @!UP5 SYNCS.EXCH.64 URZ, [UR9+0x58], UR6 ;  /* 0x00005806093fd5b2 */ /* 0x0002a20008000100 */
[----:B------:R-:W-:Y:S01]  /*0660*/  NOP ;  /* 0x0000000000007918 */ /* 0x000fe20000000000 */
[----:B--234-:R-:W-:Y:S06]  /*0670*/  BAR.SYNC.DEFER_BLOCKING 0x0 ;  /* 0x0000000000007b1d */ /* 0x01cfec0000010000 */
[----:B01----:R-:W-:Y:S05]  /*0680*/  @!P1 BRA `(.L_x_3) ;  /* 0x00000000001c9947 */ /* 0x003fea0003800000 */
[----:B------:R-:W0:Y:S02]  /*0690*/  LDC.64 R6, c[0x0][0x598] ;  /* 0x00016600ff067b82 */ /* 0x000e240000000a00 */
[----:B0-----:R-:W2:Y:S02]  /*06a0*/  LDG.E.64 R6, desc[UR36][R6.64] ;  /* 0x0000002406067981 */ /* 0x001ea4000c1e1b00 */
[----:B--2---:R-:W-:-:S04]  /*06b0*/  ISETP.NE.U32.AND P0, PT, R6, RZ, PT ;  /* 0x000000ff0600720c */ /* 0x004fc80003f05070 */
[----:B------:R-:W-:-:S13]  /*06c0*/  ISETP.NE.AND.EX P0, PT, R7, RZ, PT, P0 ;  /* 0x000000ff0700720c */ /* 0x000fda0003f05300 */
[----:B------:R-:W-:Y:S05]  /*06d0*/  @!P0 BRA `(.L_x_3) ;  /* 0x0000000000088947 */ /* 0x000fea0003800000 */
[----:B------:R1:W5:Y:S01]  /*06e0*/  LD.E R88, desc[UR36][R6.64] ;  /* 0x0000002406587980 */ /* 0x000362000c101900 */
[----:B------:R-:W-:Y:S05]  /*06f0*/  BRA `(.L_x_4) ;  /* 0x0000000000247947 */ /* 0x000fea0003800000 */
.L_x_3:
[----:B------:R-:W-:Y:S02]  /*0700*/  ULDC.64 UR4, c[0x0][0x588] ;  /* 0x0001620000047ab9 */ /* 0x000fe40000000a00 */
[----:B------:R-:W-:-:S04]  /*0710*/  ISETP.NE.U32.AND P0, PT, RZ, UR4, PT ;  /* 0x00000004ff007c0c */ /* 0x000fc8000bf05070 */
[----:B------:R-:W-:-:S13]  /*0720*/  ISETP.NE.AND.EX P0, PT, RZ, UR5, PT, P0 ;  /* 0x00000005ff007c0c */ /* 0x000fda000bf05300 */
[----:B------:R-:W-:Y:S05]  /*0730*/  @!P0 BRA `(.L_x_5) ;  /* 0x00000000000c8947 */ /* 0x000fea0003800000 */
[----:B------:R-:W0:Y:S02]  /*0740*/  LDC.64 R88, c[0x0][0x588] ;  /* 0x00016200ff587b82 */ /* 0x000e240000000a00 */
[----:B0-----:R0:W5:Y:S01]  /*0750*/  LDG.E R88, desc[UR36][R88.64] ;  /* 0x0000002458587981 */ /* 0x001162000c1e1900 */
[----:B------:R-:W-:Y:S05]  /*0760*/  BRA `(.L_x_4) ;  /* 0x0000000000087947 */ /* 0x000fea0003800000 */
.L_x_5:
[----:B------:R-:W-:Y:S02]  /*0770*/  ULDC UR4, c[0x0][0x580] ;  /* 0x0001600000047ab9 */ /* 0x000fe40000000800 */
[----:B------:R-:W-:-:S07]  /*0780*/  IMAD.U32 R88, RZ, RZ, UR4 ;  /* 0x00000004ff587e24 */ /* 0x000fce000f8e00ff */
.L_x_4:
[----:B------:R-:W-:Y:S02]  /*0790*/  ULDC.64 UR4, c[0x0][0x5a0] ;  /* 0x0001680000047ab9 */ /* 0x000fe40000000a00 */
[----:B------:R-:W-:-:S04]  /*07a0*/  ISETP.NE.U32.AND P0, PT, RZ, UR4, PT ;  /* 0x00000004ff007c0c */ /* 0x000fc8000bf05070 */
[----:B------:R-:W-:-:S13]  /*07b0*/  ISETP.NE.AND.EX P0, PT, RZ, UR5, PT, P0 ;  /* 0x00000005ff007c0c */ /* 0x000fda000bf05300 */
[----:B------:R-:W-:Y:S05]  /*07c0*/  @!P0 BRA `(.L_x_6) ;  /* 0x00000000001c8947 */ /* 0x000fea0003800000 */
[----:B-1----:R-:W1:Y:S02]  /*07d0*/  LDC.64 R6, c[0x0][0x5a0] ;  /* 0x00016800ff067b82 */ /* 0x002e640000000a00 */
[----:B-1----:R-:W2:Y:S02]  /*07e0*/  LDG.E.64 R6, desc[UR36][R6.64] ;  /* 0x0000002406067981 */ /* 0x002ea4000c1e1b00 */
[----:B--2---:R-:W-:-:S04]  /*07f0*/  ISETP.NE.U32.AND P0, PT, R6, RZ, PT ;  /* 0x000000ff0600720c */ /* 0x004fc80003f05070 */
[----:B------:R-:W-:-:S13]  /*0800*/  ISETP.NE.AND.EX P0, PT, R7, RZ, PT, P0 ;  /* 0x000000ff0700720c */ /* 0x000fda0003f05300 */
[----:B------:R-:W-:Y:S05]  /*0810*/  @!P0 BRA `(.L_x_6) ;  /* 0x0000000000088947 */ /* 0x000fea0003800000 */
[----:B0-----:R2:W5:Y:S01]  /*0820*/  LD.E R89, desc[UR36][R6.64] ;  /* 0x0000002406597980 */ /* 0x001562000c101900 */
[----:B------:R-:W-:Y:S05]  /*0830*/  BRA `(.L_x_7) ;  /* 0x0000000000247947 */ /* 0x000fea0003800000 */
.L_x_6:
[----:B------:R-:W-:Y:S02]  /*0840*/  ULDC.64 UR4, c[0x0][0x590] ;  /* 0x0001640000047ab9 */ /* 0x000fe40000000a00 */
[----:B------:R-:W-:-:S04]  /*0850*/  ISETP.NE.U32.AND P0, PT, RZ, UR4, PT ;  /* 0x00000004ff007c0c */ /* 0x000fc8000bf05070 */
[----:B------:R-:W-:-:S13]  /*0860*/  ISETP.NE.AND.EX P0, PT, RZ, UR5, PT, P0 ;  /* 0x00000005ff007c0c */ /* 0x000fda000bf05300 */
[----:B------:R-:W-:Y:S05]  /*0870*/  @!P0 BRA `(.L_x_8) ;  /* 0x00000000000c8947 */ /* 0x000fea0003800000 */
[----:B-1----:R-:W0:Y:S02]  /*0880*/  LDC.64 R6, c[0x0][0x590] ;  /* 0x00016400ff067b82 */ /* 0x002e240000000a00 */
[----:B0-----:R0:W5:Y:S01]  /*0890*/  LDG.E R89, desc[UR36][R6.64] ;  /* 0x0000002406597981 */ /* 0x001162000c1e1900 */
[----:B------:R-:W-:Y:S05]  /*08a0*/  BRA `(.L_x_7) ;  /* 0x0000000000087947 */ /* 0x000fea0003800000 */
.L_x_8:
[----:B------:R-:W-:Y:S02]  /*08b0*/  ULDC UR4, c[0x0][0x584] ;  /* 0x0001610000047ab9 */ /* 0x000fe40000000800 */
[----:B0-----:R-:W-:-:S07]  /*08c0*/  IMAD.U32 R89, RZ, RZ, UR4 ;  /* 0x00000004ff597e24 */ /* 0x001fce000f8e00ff */
.L_x_7:
[----:B------:R-:W3:Y:S01]  /*08d0*/  LDC R2, c[0x0][0x65c] ;  /* 0x00019700ff027b82 */ /* 0x000ee20000000800 */
[----:B------:R-:W4:Y:S01]  /*08e0*/  S2R R14, SR_CTAID.Y ;  /* 0x00000000000e7919 */ /* 0x000f220000002600 */
[----:B------:R-:W-:Y:S01]  /*08f0*/  ULDC UR6, c[0x0][0x28c] ;  /* 0x0000a30000067ab9 */ /* 0x000fe20000000800 */
[----:B------:R-:W-:Y:S01]  /*0900*/  ISETP.NE.AND P0, PT, R8, 0x2, PT ;  /* 0x000000020800780c */ /* 0x000fe20003f05270 */
[----:B------:R-:W-:Y:S01]  /*0910*/  UIADD3 UR6, UR6, 0x3f, URZ ;  /* 0x0000003f06067890 */ /* 0x000fe2000fffe03f */
[----:B012---:R-:W0:Y:S01]  /*0920*/  S2R R6, SR_CTAID.X ;  /* 0x0000000000067919 */ /* 0x007e220000002500 */
[----:B------:R-:W-:Y:S01]  /*0930*/  IMAD.MOV.U32 R7, RZ, RZ, RZ ;  /* 0x000000ffff077224 */ /* 0x000fe200078e00ff */
[----:B------:R-:W-:Y:S01]  /*0940*/  UMOV UR38, URZ ;  /* 0x0000003f00267c82 */ /* 0x000fe20008000000 */
[----:B------:R-:W-:Y:S01]  /*0950*/  USHF.R.S32.HI UR7, URZ, 0x1f, UR6 ;  /* 0x0000001f3f077899 */ /* 0x000fe20008011406 */
[----:B------:R-:W-:Y:S01]  /*0960*/  UMOV UR39, URZ ;  /* 0x0000003f00277c82 */ /* 0x000fe20008000000 */
[----:B------:R-:W-:-:S02]  /*0970*/  ULDC.64 UR8, c[0x0][0x650] ;  /* 0x0001940000087ab9 */ /* 0x000fc40000000a00 */
[----:B------:R-:W-:-:S04]  /*0980*/  ULEA.HI UR7, UR7, UR6, URZ, 0x6 ;  /* 0x0000000607077291 */ /* 0x000fc8000f8f303f */
[----:B------:R-:W-:Y:S01]  /*0990*/  USHF.R.S32.HI UR40, URZ, 0x6, UR7 ;  /* 0x000000063f287899 */ /* 0x000fe20008011407 */
[----:B---3--:R-:W-:-:S13]  /*09a0*/  ISETP.NE.AND P1, PT, R2, 0x1, PT ;  /* 0x000000010200780c */ /* 0x008fda0003f25270 */
[----:B------:R-:W0:Y:S01]  /*09b0*/  @P1 LDC R19, c[0x0][0x10] ;  /* 0x00000400ff131b82 */ /* 0x000e220000000800 */
[----:B----4-:R-:W-:Y:S02]  /*09c0*/  @P1 IMAD.MOV.U32 R8, RZ, RZ, R14 ;  /* 0x000000ffff081224 */ /* 0x010fe400078e000e */
[----:B------:R-:W-:Y:S02]  /*09d0*/  @P1 IMAD.MOV.U32 R9, RZ, RZ, RZ ;  /* 0x000000ffff091224 */ /* 0x000fe400078e00ff */
[----:B------:R-:W-:-:S03]  /*09e0*/  @P1 IMAD.MOV.U32 R17, RZ, RZ, RZ ;  /* 0x000000ffff111224 */ /* 0x000fc600078e00ff */
[----:B------:R-:W1:Y:S01]  /*09f0*/  @!P1 LDC R11, c[0x0][0xc] ;  /* 0x00000300ff0b9b82 */ /* 0x000e620000000800 */
[----:B------:R-:W-:Y:S01]  /*0a00*/  ULDC UR4, c[0x0][0xc] ;  /* 0x0000030000047ab9 */ /* 0x000fe20000000800 */
[----:B------:R-:W-:Y:S02]  /*0a10*/  ULDC UR5, c[0x0][0x10] ;  /* 0x0000040000057ab9 */ /* 0x000fe40000000800 */
[----:B------:R-:W-:-:S04]  /*0a20*/  UIMAD.WIDE.U32 UR4, UR4, UR5, URZ ;  /* 0x00000005040472a5 */ /* 0x000fc8000f8e003f */
[----:B------:R-:W2:Y:S01]  /*0a30*/  LDC R2, c[0x0][0x14] ;  /* 0x00000500ff027b82 */ /* 0x000ea20000000800 */
[----:B0-----:R-:W-:-:S04]  /*0a40*/  @P1 IMAD.WIDE.U32 R18, R6, R19, R8 ;  /* 0x0000001306121225 */ /* 0x001fc800078e0008 */
[----:B------:R-:W-:Y:S02]  /*0a50*/  @P1 IMAD.IADD R17, R19, 0x1, R17 ;  /* 0x0000000113111824 */ /* 0x000fe400078e0211 */
[----:B-1----:R-:W-:-:S04]  /*0a60*/  @!P1 IMAD.WIDE.U32 R8, R11, R14, R6 ;  /* 0x0000000e0b089225 */ /* 0x002fc800078e0006 */
[----:B------:R-:W-:Y:S02]  /*0a70*/  @!P1 IMAD.MOV.U32 R18, RZ, RZ, R8 ;  /* 0x000000ffff129224 */ /* 0x000fe400078e0008 */
[----:B------:R-:W-:Y:S02]  /*0a80*/  @!P1 IMAD.MOV.U32 R17, RZ, RZ, R9 ;  /* 0x000000ffff119224 */ /* 0x000fe400078e0009 */
[----:B--2---:R-:W-:-:S04]  /*0a90*/  IMAD.WIDE.U32 R12, R2, UR4, RZ ;  /* 0x00000004020c7c25 */ /* 0x004fc8000f8e00ff */
[----:B------:R-:W-:Y:S01]  /*0aa0*/  IMAD R23, R2, UR5, RZ ;  /* 0x0000000502177c24 */ /* 0x000fe2000f8e02ff */
[----:B------:R0:W-:Y:S03]  /*0ab0*/  STL.64 [R1], R12 ;  /* 0x0000000c01007387 */ /* 0x0001e60000100a00 */
[----:B------:R-:W-:Y:S01]  /*0ac0*/  IMAD.IADD R23, R13, 0x1, R23 ;  /* 0x000000010d177824 */ /* 0x000fe200078e0217 */
[----:B------:R-:W-:Y:S06]  /*0ad0*/  @P0 BRA `(.L_x_9) ;  /* 0x0000000000200947 */ /* 0x000fec0003800000 */
[----:B------:R-:W-:Y:S01]  /*0ae0*/  UISETP.GE.U32.AND UP0, UPT, UR40, 0x3, UPT ;  /* 0x000000032800788c */ /* 0x000fe2000bf06070 */
[----:B------:R-:W-:Y:S01]  /*0af0*/  IADD3 R18, P0, R18, R12, RZ ;  /* 0x0000000c12127210 */ /* 0x000fe20007f1e0ff */
[----:B------:R-:W-:Y:S01]  /*0b00*/  UIMAD.WIDE.U32 UR4, UR40, -0x55555555, URZ ;  /* 0xaaaaaaab280478a5 */ /* 0x000fe2000f8e003f */
[----:B------:R-:W-:-:S03]  /*0b10*/  UMOV UR39, URZ ;  /* 0x0000003f00277c82 */ /* 0x000fc60008000000 */
[----:B------:R-:W-:Y:S01]  /*0b20*/  USHF.R.U32.HI UR4, URZ, 0x1, UR5 ;  /* 0x000000013f047899 */ /* 0x000fe20008011605 */
[----:B------:R-:W-:-:S03]  /*0b30*/  IMAD.X R17, R23, 0x1, R17, P0 ;  /* 0x0000000117117824 */ /* 0x000fc600000e0611 */
[----:B------:R-:W-:Y:S02]  /*0b40*/  UIMAD UR38, UR4, -0x3, UR40 ;  /* 0xfffffffd042678a4 */ /* 0x000fe4000f8e0228 */
[----:B------:R-:W-:-:S12]  /*0b50*/  @UP0 ULOP3.LUT UR39, UR4, 0x1, URZ, 0xc0, !UPT ;  /* 0x0000000104270892 */ /* 0x000fd8000f8ec03f */
.L_x_9:
[----:B------:R-:W-:Y:S01]  /*0b60*/  ISETP.GE.U32.AND P0, PT, R18, UR8, PT ;  /* 0x0000000812007c0c */ /* 0x000fe2000bf06070 */
[----:B------:R-:W-:Y:S01]  /*0b70*/  IMAD.MOV.U32 R19, RZ, RZ, -0x1 ;  /* 0xffffffffff137424 */ /* 0x000fe200078e00ff */
[----:B------:R-:W-:Y:S01]  /*0b80*/  PRMT R8, RZ, 0x7610, R8 ;  /* 0x00007610ff087816 */ /* 0x000fe20000000008 */
[----:B------:R-:W-:Y:S01]  /*0b90*/  IMAD.MOV.U32 R22, RZ, RZ, -0x1 ;  /* 0xffffffffff167424 */ /* 0x000fe200078e00ff */
[----:B------:R-:W-:Y:S01]  /*0ba0*/  ISETP.GE.U32.AND.EX P0, PT, R17, UR9, PT, P0 ;  /* 0x0000000911007c0c */ /* 0x000fe2000bf06100 */
[----:B------:R-:W-:-:S12]  /*0bb0*/  IMAD.MOV.U32 R2, RZ, RZ, -0x1 ;  /* 0xffffffffff027424 */ /* 0x000fd800078e00ff */
[----:B------:R-:W-:Y:S05]  /*0bc0*/  @P0 BRA `(.L_x_10) ;  /* 0x00000004005c0947 */ /* 0x000fea0003800000 */
[----:B------:R-:W1:Y:S01]  /*0bd0*/  LDC.64 R20, c[0x0][0x628] ;  /* 0x00018a00ff147b82 */ /* 0x000e620000000a00 */
[----:B------:R-:W-:Y:S02]  /*0be0*/  IMAD.MOV.U32 R8, RZ, RZ, R18 ;  /* 0x000000ffff087224 */ /* 0x000fe400078e0012 */
[----:B------:R-:W-:-:S05]  /*0bf0*/  IMAD.MOV.U32 R9, RZ, RZ, R17 ;  /* 0x000000ffff097224 */ /* 0x000fca00078e0011 */
[----:B------:R-:W2:Y:S08]  /*0c00*/  LDC R2, c[0x0][0x630] ;  /* 0x00018c00ff027b82 */ /* 0x000eb00000000800 */
[----:B------:R-:W3:Y:S01]  /*0c10*/  LDC.64 R24, c[0x0][0x620] ;  /* 0x00018800ff187b82 */ /* 0x000ee20000000a00 */
[----:B-1----:R-:W-:-:S04]  /*0c20*/  ISETP.NE.U32.AND P0, PT, R20, RZ, PT ;  /* 0x000000ff1400720c */ /* 0x002fc80003f05070 */
[----:B------:R-:W-:-:S13]  /*0c30*/  ISETP.NE.AND.EX P0, PT, R21, RZ, PT, P0 ;  /* 0x000000ff1500720c */ /* 0x000fda0003f05300 */
[----:B--23--:R-:W-:Y:S05]  /*0c40*/  @!P0 BRA `(.L_x_11) ;  /* 0x0000000000288947 */ /* 0x00cfea0003800000 */
[----:B0-----:R-:W0:Y:S02]  /*0c50*/  LDC R13, c[0x0][0x634] ;  /* 0x00018d00ff0d7b82 */ /* 0x001e240000000800 */
[----:B0-----:R-:W-:-:S05]  /*0c60*/  IADD3 R13, P0, R18, R13, RZ ;  /* 0x0000000d120d7210 */ /* 0x001fca0007f1e0ff */
[----:B------:R-:W-:-:S04]  /*0c70*/  IMAD.X R15, RZ, RZ, R17, P0 ;  /* 0x000000ffff0f7224 */ /* 0x000fc800000e0611 */
[----:B------:R-:W-:-:S04]  /*0c80*/  IMAD.WIDE.U32 R8, R15, R20, RZ ;  /* 0x000000140f087225 */ /* 0x000fc800078e00ff */
[----:B------:R-:W-:-:S04]  /*0c90*/  IMAD.WIDE.U32 R10, P0, R13, R21, R8 ;  /* 0x000000150d0a7225 */ /* 0x000fc80007800008 */
[----:B------:R-:W-:-:S04]  /*0ca0*/  IMAD.WIDE.U32 R8, R13, R20, RZ ;  /* 0x000000140d087225 */ /* 0x000fc800078e00ff */
[----:B------:R-:W-:Y:S01]  /*0cb0*/  IMAD.X R13, RZ, RZ, RZ, P0 ;  /* 0x000000ffff0d7224 */ /* 0x000fe200000e06ff */
[----:B------:R-:W-:Y:S01]  /*0cc0*/  IADD3 RZ, P0, R9, R10, RZ ;  /* 0x0000000a09ff7210 */ /* 0x000fe20007f1e0ff */
[----:B------:R-:W-:-:S04]  /*0cd0*/  IMAD.MOV.U32 R12, RZ, RZ, R11 ;  /* 0x000000ffff0c7224 */ /* 0x000fc800078e000b */
[----:B------:R-:W-:-:S08]  /*0ce0*/  IMAD.WIDE.U32.X R8, R15, R21, R12, P0 ;  /* 0x000000150f087225 */ /* 0x000fd000000e040c */
.L_x_11:
[-CC-:B------:R-:W-:Y:S01]  /*0cf0*/  SHF.R.U64 R31, R8, R2.reuse, R9.reuse ;  /* 0x00000002081f7219 */ /* 0x180fe20000001209 */
[----:B0-----:R-:W0:Y:S01]  /*0d00*/  LDC R12, c[0x0][0x618] ;  /* 0x00018600ff0c7b82 */ /* 0x001e220000000800 */
[----:B------:R-:W-:Y:S01]  /*0d10*/  SHF.R.U32.HI R7, RZ, R2, R9 ;  /* 0x00000002ff077219 */ /* 0x000fe20000011609 */
[----:B------:R-:W-:Y:S01]  /*0d20*/  ULDC UR4, c[0x0][0x150] ;  /* 0x0000540000047ab9 */ /* 0x000fe20000000800 */
[----:B------:R-:W-:Y:S01]  /*0d30*/  IADD3 R11, P0, RZ, -R31, RZ ;  /* 0x8000001fff0b7210 */ /* 0x000fe20007f1e0ff */
[----:B------:R-:W-:Y:S01]  /*0d40*/  IMAD.MOV.U32 R19, RZ, RZ, R17 ;  /* 0x000000ffff137224 */ /* 0x000fe200078e0011 */
[----:B------:R-:W-:-:S03]  /*0d50*/  I2FP.F32.U32 R2, R6 ;  /* 0x0000000600027245 */ /* 0x000fc60000201000 */
[----:B------:R-:W1:Y:S01]  /*0d60*/  LDC.64 R26, c[0x0][0x640] ;  /* 0x00019000ff1a7b82 */ /* 0x000e620000000a00 */
[----:B------:R-:W-:Y:S02]  /*0d70*/  IMAD.X R13, RZ, RZ, ~R7, P0 ;  /* 0x000000ffff0d7224 */ /* 0x000fe400000e0e07 */
[----:B------:R-:W-:Y:S01]  /*0d80*/  FMUL R2, R2, UR4 ;  /* 0x0000000402027c20 */ /* 0x000fe20008400000 */
[----:B------:R-:W-:Y:S01]  /*0d90*/  IMAD.WIDE.U32 R8, R11, R24, R18 ;  /* 0x000000180b087225 */ /* 0x000fe200078e0012 */
[----:B------:R-:W-:-:S03]  /*0da0*/  ULDC UR4, c[0x0][0x154] ;  /* 0x0000550000047ab9 */ /* 0x000fc60000000800 */
[----:B------:R-:W-:Y:S01]  /*0db0*/  IMAD R10, R13, R24, RZ ;  /* 0x000000180d0a7224 */ /* 0x000fe200078e02ff */
[----:B------:R-:W2:Y:S01]  /*0dc0*/  LDC R7, c[0x0][0x144] ;  /* 0x00005100ff077b82 */ /* 0x000ea20000000800 */
[----:B------:R-:W3:Y:S02]  /*0dd0*/  F2I.U32.TRUNC.NTZ R2, R2 ;  /* 0x0000000200027305 */ /* 0x000ee4000020f000 */
[----:B------:R-:W-:-:S04]  /*0de0*/  IMAD R11, R11, R25, R10 ;  /* 0x000000190b0b7224 */ /* 0x000fc800078e020a */
[----:B------:R-:W-:Y:S01]  /*0df0*/  IMAD.IADD R9, R9, 0x1, R11 ;  /* 0x0000000109097824 */ /* 0x000fe200078e020b */
[----:B------:R-:W4:Y:S01]  /*0e00*/  LDC R22, c[0x0][0x608] ;  /* 0x00018200ff167b82 */ /* 0x000f220000000800 */
[----:B------:R-:W-:-:S03]  /*0e10*/  IMAD.MOV.U32 R11, RZ, RZ, -0x1 ;  /* 0xffffffffff0b7424 */ /* 0x000fc600078e00ff */
[--C-:B0-----:R-:W-:Y:S02]  /*0e20*/  SHF.R.U64 R20, R8, R12, R9.reuse ;  /* 0x0000000c08147219 */ /* 0x101fe40000001209 */
[----:B------:R-:W-:Y:S02]  /*0e30*/  I2FP.F32.U32 R8, R14 ;  /* 0x0000000e00087245 */ /* 0x000fe40000201000 */
[----:B------:R-:W0:Y:S01]  /*0e40*/  LDC R24, c[0x0][0x658] ;  /* 0x00019600ff187b82 */ /* 0x000e220000000800 */
[----:B-1----:R-:W-:Y:S01]  /*0e50*/  ISETP.NE.U32.AND P0, PT, R26, RZ, PT ;  /* 0x000000ff1a00720c */ /* 0x002fe20003f05070 */
[----:B---3--:R-:W-:Y:S02]  /*0e60*/  IMAD.MOV R10, RZ, RZ, -R2 ;  /* 0x000000ffff0a7224 */ /* 0x008fe400078e0a02 */
[----:B------:R-:W-:Y:S01]  /*0e70*/  FMUL R8, R8, UR4 ;  /* 0x0000000408087c20 */ /* 0x000fe20008400000 */
[----:B------:R-:W-:Y:S02]  /*0e80*/  SHF.R.U32.HI R9, RZ, R12, R9 ;  /* 0x0000000cff097219 */ /* 0x000fe40000011609 */
[----:B------:R-:W-:Y:S01]  /*0e90*/  ISETP.NE.AND.EX P0, PT, R27, RZ, PT, P0 ;  /* 0x000000ff1b00720c */ /* 0x000fe20003f05300 */
[----:B------:R1:W3:Y:S01]  /*0ea0*/  F2I.U32.TRUNC.NTZ R15, R8 ;  /* 0x00000008000f7305 */ /* 0x0002e2000020f000 */
[----:B------:R-:W1:Y:S01]  /*0eb0*/  LDC R19, c[0x0][0x148] ;  /* 0x00005200ff137b82 */ /* 0x000e620000000800 */
[----:B--2---:R-:W-:-:S07]  /*0ec0*/  IMAD R2, R7, R10, R6 ;  /* 0x0000000a07027224 */ /* 0x004fce00078e0206 */
[----:B------:R-:W2:Y:S01]  /*0ed0*/  LDC R25, c[0x0][0x600] ;  /* 0x00018000ff197b82 */ /* 0x000ea20000000800 */
[-CC-:B----4-:R-:W-:Y:S02]  /*0ee0*/  SHF.R.U64 R32, R20, R22.reuse, R9.reuse ;  /* 0x0000001614207219 */ /* 0x190fe40000001209 */
[----:B------:R-:W-:Y:S01]  /*0ef0*/  SHF.R.U32.HI R7, RZ, R22, R9 ;  /* 0x00000016ff077219 */ /* 0x000fe20000011609 */
[----:B------:R-:W-:-:S04]  /*0f00*/  IMAD.MOV.U32 R9, RZ, RZ, 0x1 ;  /* 0x00000001ff097424 */ /* 0x000fc800078e00ff */
[----:B------:R-:W4:Y:S01]  /*0f10*/  LDC R28, c[0x0][0x648] ;  /* 0x00019200ff1c7b82 */ /* 0x000f220000000800 */
[-C--:B0-----:R-:W-:Y:S02]  /*0f20*/  SHF.L.U32 R6, R11, R24.reuse, RZ ;  /* 0x000000180b067219 */ /* 0x081fe400000006ff */
[--C-:B------:R-:W-:Y:S02]  /*0f30*/  SHF.R.U64 R22, R32, R24, R7.reuse ;  /* 0x0000001820167219 */ /* 0x100fe40000001207 */
[----:B------:R-:W-:Y:S02]  /*0f40*/  LOP3.LUT R13, RZ, R6, RZ, 0x33, !PT ;  /* 0x00000006ff0d7212 */ /* 0x000fe400078e33ff */
[-C--:B------:R-:W-:Y:S01]  /*0f50*/  SHF.R.U32.HI R7, RZ, R24.reuse, R7 ;  /* 0x00000018ff077219 */ /* 0x080fe20000011607 */
[----:B------:R-:W0:Y:S01]  /*0f60*/  LDC R29, c[0x0][0x638] ;  /* 0x00018e00ff1d7b82 */ /* 0x000e220000000800 */
[----:B------:R-:W-:Y:S01]  /*0f70*/  SHF.L.U32 R12, R9, R24, RZ ;  /* 0x00000018090c7219 */ /* 0x000fe200000006ff */
[----:B------:R-:W-:-:S06]  /*0f80*/  IMAD.MOV.U32 R6, RZ, RZ, R22 ;  /* 0x000000ffff067224 */ /* 0x000fcc00078e0016 */
[----:B------:R-:W0:Y:S01]  /*0f90*/  LDC R30, c[0x0][0x610] ;  /* 0x00018400ff1e7b82 */ /* 0x000e220000000800 */
[----:B-1-3--:R-:W-:Y:S05]  /*0fa0*/  @!P0 BRA `(.L_x_12) ;  /* 0x0000000000288947 */ /* 0x00afea0003800000 */
[----:B------:R-:W1:Y:S02]  /*0fb0*/  LDC R11, c[0x0][0x64c] ;  /* 0x00019300ff0b7b82 */ /* 0x000e640000000800 */
[----:B-1----:R-:W-:-:S05]  /*0fc0*/  IADD3 R11, P0, R22, R11, RZ ;  /* 0x0000000b160b7210 */ /* 0x002fca0007f1e0ff */
        /* <DEDUP_REMOVED lines=8> */
.L_x_12:
[----:B----4-:R-:W-:Y:S01]  /*1050*/  SHF.R.U64 R6, R6, R28, R7 ;  /* 0x0000001c06067219 */ /* 0x010fe20000001207 */
[----:B--2---:R-:W-:Y:S01]  /*1060*/  VIADD R7, R25, 0xffffffff ;  /* 0xffffffff19077836 */ /* 0x004fe20000000000 */
[----:B------:R-:W-:Y:S01]  /*1070*/  LOP3.LUT R13, R32, R13, RZ, 0xc0, !PT ;  /* 0x0000000d200d7212 */ /* 0x000fe200078ec0ff */
[----:B------:R-:W-:Y:S02]  /*1080*/  IMAD.MOV R15, RZ, RZ, -R15 ;  /* 0x000000ffff0f7224 */ /* 0x000fe400078e0a0f */
[----:B------:R-:W-:Y:S01]  /*1090*/  IMAD.MOV R8, RZ, RZ, -R6 ;  /* 0x000000ffff087224 */ /* 0x000fe200078e0a06 */
[----:B------:R-:W-:Y:S01]  /*10a0*/  LOP3.LUT R7, R20, R7, RZ, 0xc0, !PT ;  /* 0x0000000714077212 */ /* 0x000fe200078ec0ff */
[----:B------:R-:W-:Y:S02]  /*10b0*/  IMAD R13, R12, R6, R13 ;  /* 0x000000060c0d7224 */ /* 0x000fe400078e020d */
[----:B------:R-:W-:Y:S02]  /*10c0*/  @P1 IMAD R2, R19, R15, R14 ;  /* 0x0000000f13021224 */ /* 0x000fe400078e020e */
[----:B0-----:R-:W-:-:S02]  /*10d0*/  IMAD R6, R8, R29, R22 ;  /* 0x0000001d08067224 */ /* 0x001fc400078e0216 */
[----:B------:R-:W-:Y:S02]  /*10e0*/  IMAD R2, R13, R30, R2 ;  /* 0x0000001e0d027224 */ /* 0x000fe400078e0202 */
[----:B------:R-:W-:Y:S02]  /*10f0*/  IMAD R19, R6, R25, R7 ;  /* 0x0000001906137224 */ /* 0x000fe400078e0207 */
[----:B------:R-:W-:-:S03]  /*1100*/  IMAD.MOV.U32 R8, RZ, RZ, 0x1 ;  /* 0x00000001ff087424 */ /* 0x000fc600078e00ff */
[----:B------:R-:W-:Y:S02]  /*1110*/  SEL R22, R19, R2, !P1 ;  /* 0x0000000213167207 */ /* 0x000fe40004800000 */
[----:B------:R-:W-:Y:S01]  /*1120*/  SEL R19, R2, R19, !P1 ;  /* 0x0000001302137207 */ /* 0x000fe20004800000 */
[----:B------:R-:W-:-:S07]  /*1130*/  IMAD.MOV.U32 R2, RZ, RZ, R31 ;  /* 0x000000ffff027224 */ /* 0x000fce00078e001f */
.L_x_10:
[----:B------:R-:W-:Y:S05]  /*1140*/  @!P2 BRA `(.L_x_13) ;  /* 0x000000440090a947 */ /* 0x000fea0003800000 */
[----:B------:R-:W-:-:S13]  /*1150*/  ISETP.GT.U32.AND P0, PT, R33, 0x1, PT ;  /* 0x000000012100780c */ /* 0x000fda0003f04070 */
[----:B------:R-:W-:Y:S05]  /*1160*/  @P0 EXIT ;  /* 0x000000000000094d */ /* 0x000fea0003800000 */
.L_x_14:
[----:B------:R-:W-:-:S08]  /*1170*/  NOP ;  /* 0x0000000000007918 */ /* 0x000fd00000000000 */
[----:B------:R-:W1:Y:S02]  /*1180*/  USETMAXREG.TRY_ALLOC.CTAPOOL UP0, 0xe8 ;  /* 0x000000e8000079c8 */ /* 0x000e640008000600 */
[----:B-1----:R-:W-:-:S13]  /*1190*/  PLOP3.LUT P0, PT, PT, PT, UP0, 0x80, 0x0 ;  /* 0x000000000000781c */ /* 0x002fda0003f0f008 */
[----:B------:R-:W-:Y:S05]  /*11a0*/  @!P0 BRA `(.L_x_14) ;  /* 0xfffffffc00f08947 */ /* 0x000fea000383ffff */
[----:B------:R-:W-:-:S13]  /*11b0*/  LOP3.LUT P0, RZ, R8, 0xff, RZ, 0xc0, !PT ;  /* 0x000000ff08ff7812 */ /* 0x000fda000780c0ff */
[----:B------:R-:W-:Y:S05]  /*11c0*/  @!P0 EXIT ;  /* 0x000000000000894d */ /* 0x000fea0003800000 */
[----:B------:R-:W1:Y:S01]  /*11d0*/  S2UR UR4, SR_CgaCtaId ;  /* 0x00000000000479c3 */ /* 0x000e620000008800 */
[----:B------:R-:W-:Y:S01]  /*11e0*/  VIADD R6, R5, 0xffffffff ;  /* 0xffffffff05067836 */ /* 0x000fe20000000000 */
[----:B------:R-:W-:Y:S01]  /*11f0*/  SHF.R.S32.HI R0, RZ, 0x1f, R3 ;  /* 0x0000001fff007819 */ /* 0x000fe20000011403 */
[----:B------:R-:W-:Y:S01]  /*1200*/  UMOV UR41, 0x400 ;  /* 0x0000040000297882 */ /* 0x000fe20000000000 */
[----:B------:R-:W-:Y:S02]  /*1210*/  UISETP.LT.AND UP0, UPT, UR40, 0x1, UPT ;  /* 0x000000012800788c */ /* 0x000fe4000bf01270 */
[----:B------:R-:W-:Y:S01]  /*1220*/  R2UR UR42, R6 ;  /* 0x00000000062a72ca */ /* 0x000fe200000e0000 */
[----:B------:R-:W-:Y:S01]  /*1230*/  ULDC UR6, c[0x0][0x284] ;  /* 0x0000a10000067ab9 */ /* 0x000fe20000000800 */
[CC--:B------:R-:W-:Y:S01]  /*1240*/  LEA.HI R4, R0.reuse, R3.reuse, RZ, 0x2 ;  /* 0x0000000300047211 */ /* 0x0c0fe200078f10ff */
[----:B------:R-:W-:Y:S01]  /*1250*/  USEL UR43, UR40, 0x1, UP0 ;  /* 0x00000001282b7887 */ /* 0x000fe20008000000 */
[----:B------:R-:W-:Y:S01]  /*1260*/  LEA.HI R0, R0, R3, RZ, 0x5 ;  /* 0x0000000300007211 */ /* 0x000fe200078f28ff */
[----:B------:R-:W-:Y:S01]  /*1270*/  USHF.L.U32 UR46, UR40, 0x1, URZ ;  /* 0x00000001282e7899 */ /* 0x000fe2000800063f */
[--C-:B------:R-:W-:Y:S01]  /*1280*/  SHF.R.S32.HI R90, RZ, 0x2, R4.reuse ;  /* 0x00000002ff5a7819 */ /* 0x100fe20000011404 */
[----:B------:R-:W-:Y:S01]  /*1290*/  UIADD3 UR43, -UR43, UR40, URZ ;  /* 0x000000282b2b7290 */ /* 0x000fe2000fffe13f */
[----:B------:R-:W-:-:S02]  /*12a0*/  SHF.R.S32.HI R5, RZ, 0x1f, R4 ;  /* 0x0000001fff057819 */ /* 0x000fc40000011404 */
[----:B------:R-:W-:Y:S02]  /*12b0*/  LOP3.LUT R92, R4, 0xfffffffc, RZ, 0xc0, !PT ;  /* 0xfffffffc045c7812 */ /* 0x000fe400078ec0ff */
[----:B------:R-:W-:Y:S01]  /*12c0*/  LEA.HI R5, R5, R90, RZ, 0x3 ;  /* 0x0000005a05057211 */ /* 0x000fe200078f18ff */
[----:B------:R-:W-:Y:S01]  /*12d0*/  USHF.L.U32 UR42, UR42, 0x3, URZ ;  /* 0x000000032a2a7899 */ /* 0x000fe2000800063f */
[----:B------:R-:W-:Y:S01]  /*12e0*/  ISETP.NE.AND P0, PT, R6, RZ, PT ;  /* 0x000000ff0600720c */ /* 0x000fe20003f05270 */
[----:B------:R-:W-:Y:S01]  /*12f0*/  IMAD.IADD R92, R3, 0x1, -R92 ;  /* 0x00000001035c7824 */ /* 0x000fe200078e0a5c */
[----:B------:R-:W-:Y:S01]  /*1300*/  LOP3.LUT R5, R5, 0xfffffff8, RZ, 0xc0, !PT ;  /* 0xfffffff805057812 */ /* 0x000fe200078ec0ff */
[----:B-1----:R-:W-:Y:S02]  /*1310*/  ULEA UR41, UR4, UR41, 0x18 ;  /* 0x0000002904297291 */ /* 0x002fe4000f8ec03f */
[----:B------:R-:W-:Y:S01]  /*1320*/  IMAD.U32 R94, RZ, RZ, UR42 ;  /* 0x0000002aff5e7e24 */ /* 0x000fe2000f8e00ff */
[----:B------:R-:W-:Y:S01]  /*1330*/  SEL R99, RZ, 0x1, P0 ;  /* 0x00000001ff637807 */ /* 0x000fe20000000000 */
[----:B------:R-:W-:Y:S01]  /*1340*/  IMAD.IADD R90, R90, 0x1, -R5 ;  /* 0x000000015a5a7824 */ /* 0x000fe200078e0a05 */
[----:B------:R-:W-:Y:S01]  /*1350*/  UIADD3 UR47, UR41, 0x40, URZ ;  /* 0x00000040292f7890 */ /* 0x000fe2000fffe03f */
[----:B------:R-:W-:Y:S01]  /*1360*/  SHF.R.S32.HI R5, RZ, 0x5, R0 ;  /* 0x00000005ff057819 */ /* 0x000fe20000011400 */
[----:B------:R-:W-:Y:S01]  /*1370*/  UIADD3 UR4, UR41, 0x100, URZ ;  /* 0x0000010029047890 */ /* 0x000fe2000fffe03f */
[C---:B------:R-:W-:Y:S01]  /*1380*/  LOP3.LUT R96, R94.reuse, 0x8, RZ, 0xc0, !PT ;  /* 0x000000085e607812 */ /* 0x040fe200078ec0ff */
[----:B------:R-:W-:Y:S01]  /*1390*/  UIADD3 UR5, UR41, 0x3100, URZ ;  /* 0x0000310029057890 */ /* 0x000fe2000fffe03f */
[--C-:B------:R-:W-:Y:S01]  /*13a0*/  SHF.R.S32.HI R91, RZ, 0x1f, R90.reuse ;  /* 0x0000001fff5b7819 */ /* 0x100fe2000001145a */
[----:B------:R-:W-:Y:S01]  /*13b0*/  USHF.R.U32.HI UR4, URZ, 0x4, UR4 ;  /* 0x000000043f047899 */ /* 0x000fe20008011604 */
[C-C-:B------:R-:W-:Y:S01]  /*13c0*/  IMAD R97, R5.reuse, -0x10, -R90.reuse ;  /* 0xfffffff005617824 */ /* 0x140fe200078e0a5a */
[----:B------:R-:W-:Y:S01]  /*13d0*/  USHF.R.U32.HI UR5, URZ, 0x4, UR5 ;  /* 0x000000043f057899 */ /* 0x000fe20008011605 */
[----:B------:R-:W-:Y:S01]  /*13e0*/  IMAD.U32 R93, RZ, RZ, UR47 ;  /* 0x0000002fff5d7e24 */ /* 0x000fe2000f8e00ff */
[----:B------:R-:W-:Y:S01]  /*13f0*/  ULOP3.LUT UR4, UR4, 0x3fff, URZ, 0xc0, !UPT ;  /* 0x00003fff04047892 */ /* 0x000fe2000f8ec03f */
[----:B------:R-:W-:Y:S01]  /*1400*/  IMAD.WIDE R90, R5, 0x10, R90 ;  /* 0x00000010055a7825 */ /* 0x000fe200078e025a */
[----:B------:R-:W-:Y:S01]  /*1410*/  ULOP3.LUT UR5, UR5, 0x3fff, URZ, 0xc0, !UPT ;  /* 0x00003fff05057892 */ /* 0x000fe2000f8ec03f */
[----:B------:R-:W-:Y:S01]  /*1420*/  LOP3.LUT R94, R94, 0x8, RZ, 0xc, !PT ;  /* 0x000000085e5e7812 */ /* 0x000fe200078e0cff */
[----:B------:R-:W-:Y:S01]  /*1430*/  ULOP3.LUT UR44, UR4, 0x10000, URZ, 0xfc, !UPT ;  /* 0x00010000042c7892 */ /* 0x000fe2000f8efc3f */
[----:B------:R-:W-:Y:S01]  /*1440*/  VIADD R95, R93, UR42 ;  /* 0x0000002a5d5f7c36 */ /* 0x000fe20008000000 */
[----:B------:R-:W-:Y:S01]  /*1450*/  LOP3.LUT R96, R96, 0x18, RZ, 0x3c, !PT ;  /* 0x0000001860607812 */ /* 0x000fe200078e3cff */
[----:B------:R-:W-:Y:S01]  /*1460*/  VIADD R97, R97, UR6 ;  /* 0x0000000661617c36 */ /* 0x000fe20008000000 */
[----:B------:R-:W-:-:S12]  /*1470*/  ULOP3.LUT UR45, UR5, 0x10000, URZ, 0xfc, !UPT ;  /* 0x00010000052d7892 */ /* 0x000fd8000f8efc3f */
.L_x_166:
[----:B------:R-:W-:Y:S01]  /*1480*/  SHF.L.U32 R0, R99, 0x1f, RZ ;  /* 0x0000001f63007819 */ /* 0x000fe200000006ff */
[----:B------:R-:W-:Y:S02]  /*1490*/  ULDC UR4, c[0x0][0x28c] ;  /* 0x0000a30000047ab9 */ /* 0x000fe40000000800 */
[----:B------:R-:W-:Y:S01]  /*14a0*/  ISETP.LT.AND P1, PT, RZ, UR4, PT ;  /* 0x00000004ff007c0c */ /* 0x000fe2000bf21270 */
[----:B-1----:R-:W1:Y:S02]  /*14b0*/  SYNCS.PHASECHK.TRANS64.TRYWAIT P0, [R93+UR42], R0 ;  /* 0x000000005d0075a7 */ /* 0x002e64000800016a */
[----:B-1-34-:R-:W-:Y:S10]  /*14c0*/  @!P0 BRA `(.L_x_15) ;  /* 0x0000005000848947 */ /* 0x01aff40003800000 */
.L_x_187:
[----:B------:R-:W-:Y:S05]  /*14d0*/  @P1 BRA `(.L_x_16) ;  /* 0x0000000000401947 */ /* 0x000fea0003800000 */
[----:B-1----:R-:W-:Y:S01]  /*14e0*/  MOV R0, 0x0 ;  /* 0x0000000000007802 */ /* 0x002fe20000000f00 */
[----:B------:R-:W-:Y:S01]  /*14f0*/  ULDC.64 UR4, c[0x4][0x68] ;  /* 0x01001a0000047ab9 */ /* 0x000fe20000000a00 */
[----:B------:R-:W-:Y:S01]  /*1500*/  ULDC.64 UR6, c[0x4][0x8] ;  /* 0x0100020000067ab9 */ /* 0x000fe20000000a00 */
[----:B------:R-:W-:Y:S01]  /*1510*/  IMAD.U32 R4, RZ, RZ, UR4 ;  /* 0x00000004ff047e24 */ /* 0x000fe2000f8e00ff */
[----:B------:R1:W2:Y:S01]  /*1520*/  LDC.64 R14, c[0x4][R0] ;  /* 0x01000000000e7b82 */ /* 0x0002a20000000a00 */
[----:B------:R-:W-:Y:S01]  /*1530*/  IMAD.U32 R5, RZ, RZ, UR5 ;  /* 0x00000005ff057e24 */ /* 0x000fe2000f8e00ff */
[----:B------:R-:W-:Y:S01]  /*1540*/  ULDC.64 UR4, c[0x4][0x70] ;  /* 0x01001c0000047ab9 */ /* 0x000fe20000000a00 */
[----:B------:R-:W-:Y:S02]  /*1550*/  IMAD.U32 R10, RZ, RZ, UR6 ;  /* 0x00000006ff0a7e24 */ /* 0x000fe4000f8e00ff */
[----:B------:R-:W-:Y:S02]  /*1560*/  IMAD.U32 R6, RZ, RZ, UR4 ;  /* 0x00000004ff067e24 */ /* 0x000fe4000f8e00ff */
[----:B------:R-:W-:-:S02]  /*1570*/  IMAD.U32 R7, RZ, RZ, UR5 ;  /* 0x00000005ff077e24 */ /* 0x000fc4000f8e00ff */
[----:B------:R-:W-:Y:S02]  /*1580*/  IMAD.U32 R11, RZ, RZ, UR7 ;  /* 0x00000007ff0b7e24 */ /* 0x000fe4000f8e00ff */
[----:B------:R-:W-:Y:S02]  /*1590*/  IMAD.MOV.U32 R8, RZ, RZ, 0x1e1 ;  /* 0x000001e1ff087424 */ /* 0x000fe400078e00ff */
[----:B0-----:R-:W-:Y:S02]  /*15a0*/  IMAD.MOV.U32 R12, RZ, RZ, 0x1 ;  /* 0x00000001ff0c7424 */ /* 0x001fe400078e00ff */
[----:B-1----:R-:W-:-:S07]  /*15b0*/  IMAD.MOV.U32 R13, RZ, RZ, RZ ;  /* 0x000000ffff0d7224 */ /* 0x002fce00078e00ff */
[----:B------:R-:W-:-:S07]  /*15c0*/  LEPC R20, `(.L_x_16) ;  /* 0x000000001014794e */ /* 0x000fce0000000000 */
[----:B--2--5:R-:W-:Y:S05]  /*15d0*/  CALL.ABS.NOINC R14 ;  /* 0x000000000e007343 */ /* 0x024fea0003c00000 */
.L_x_16:
[----:B-1----:R-:W-:-:S04]  /*15e0*/  LOP3.LUT R0, R16, 0x1, RZ, 0xfc, !PT ;  /* 0x0000000110007812 */ /* 0x002fc800078efcff */
[----:B------:R-:W-:-:S13]  /*15f0*/  ISETP.NE.AND P0, PT, R0, 0x3, PT ;  /* 0x000000030000780c */ /* 0x000fda0003f05270 */
[----:B------:R-:W-:Y:S05]  /*1600*/  @!P0 BRA `(.L_x_17) ;  /* 0x0000000000048947 */ /* 0x000fea0003800000 */
[----:B------:R-:W-:Y:S01]  /*1610*/  BPT.TRAP 0x1 ;  /* 0x000000040000795c */ /* 0x000fe20000300000 */
.L_x_17:
[----:B------:R-:W-:Y:S02]  /*1620*/  IMAD.U32 R3, RZ, RZ, UR38 ;  /* 0x00000026ff037e24 */ /* 0x000fe4000f8e00ff */
[----:B------:R-:W-:-:S03]  /*1630*/  IMAD.U32 R0, RZ, RZ, UR39 ;  /* 0x00000027ff007e24 */ /* 0x000fc6000f8e00ff */
[----:B------:R-:W-:Y:S02]  /*1640*/  LEA R3, R3, UR41, 0x3 ;  /* 0x0000002903037c11 */ /* 0x000fe4000f8e18ff */
[----:B------:R-:W-:-:S04]  /*1650*/  SHF.L.U32 R0, R0, 0x1f, RZ ;  /* 0x0000001f00007819 */ /* 0x000fc800000006ff */
[----:B------:R1:W2:Y:S01]  /*1660*/  SYNCS.PHASECHK.TRANS64.TRYWAIT P1, [R3+URZ], R0 ;  /* 0x00000000030075a7 */ /* 0x0002a2000802017f */
[----:B------:R-:W-:Y:S05]  /*1670*/  @!P0 BRA `(.L_x_18) ;  /* 0x0000000000048947 */ /* 0x000fea0003800000 */
[----:B------:R-:W-:Y:S01]  /*1680*/  BPT.TRAP 0x1 ;  /* 0x000000040000795c */ /* 0x000fe20000300000 */
.L_x_18:
[----:B--2---:R-:W-:Y:S05]  /*1690*/  @P1 BRA `(.L_x_19) ;  /* 0x0000000000081947 */ /* 0x004fea0003800000 */
[----:B------:R-:W2:Y:S02]  /*16a0*/  SYNCS.PHASECHK.TRANS64.TRYWAIT P1, [R3+URZ], R0 ;  /* 0x00000000030075a7 */ /* 0x000ea4000802017f */
[----:B--2---:R-:W-:Y:S05]  /*16b0*/  @!P1 BRA `(.L_x_20) ;  /* 0x00000050001c9947 */ /* 0x004fea0003800000 */
.L_x_19:
[----:B------:R-:W-:Y:S05]  /*16c0*/  WARPSYNC.ALL ;  /* 0x0000000000007948 */ /* 0x000fea0003800000 */
[----:B------:R-:W-:Y:S01]  /*16d0*/  ULEA UR4, UR38, UR44, 0x8 ;  /* 0x0000002c26047291 */ /* 0x000fe2000f8e403f */
[----:B------:R-:W-:Y:S01]  /*16e0*/  WARPGROUP.ARRIVE ;  /* 0x00000000000079c5 */ /* 0x000fe20000000000 */
[----:B------:R-:W-:Y:S01]  /*16f0*/  ULEA UR6, UR38, UR45, 0x9 ;  /* 0x0000002d26067291 */ /* 0x000fe2000f8e483f */
[----:B-12---:R-:W-:Y:S01]  /*1700*/  IMAD.U32 R0, RZ, RZ, UR43 ;  /* 0x0000002bff007e24 */ /* 0x006fe2000f8e00ff */
[----:B------:R-:W-:Y:S01]  /*1710*/  UMOV UR5, 0x80000020 ;  /* 0x8000002000057882 */ /* 0x000fe20000000000 */
[----:B------:R-:W-:-:S03]  /*1720*/  UMOV UR7, 0x80000020 ;  /* 0x8000002000077882 */ /* 0x000fc60000000000 */
[----:B------:R-:W-:-:S03]  /*1730*/  ISETP.GE.AND P1, PT, R0, 0x1, PT ;  /* 0x000000010000780c */ /* 0x000fc60003f26270 */
[----:B------:R-:W-:Y:S01]  /*1740*/  IGMMA.64x128x32.S8.S8 R24, gdesc[UR4], RZ, !UPT, gsb0 ;  /* 0x03600000041879f1 */ /* 0x000fe2000c0410ff */
[----:B------:R-:W-:Y:S02]  /*1750*/  UIADD3 UR4, UR4, 0x2, URZ ;  /* 0x0000000204047890 */ /* 0x000fe4000fffe03f */
[----:B------:R-:W-:Y:S01]  /*1760*/  UIADD3 UR6, UR6, 0x2, URZ ;  /* 0x0000000206067890 */ /* 0x000fe2000fffe03f */
[----:B------:R-:W-:Y:S01]  /*1770*/  UMOV UR5, 0x80000020 ;  /* 0x8000002000057882 */ /* 0x000fe20000000000 */
[----:B------:R-:W-:Y:S01]  /*1780*/  UMOV UR7, 0x80000020 ;  /* 0x8000002000077882 */ /* 0x000fe20000000000 */
[----:B------:R-:W-:Y:S02]  /*1790*/  WARPGROUP.DEPBAR.LE gsb0, 0x0 ;  /* 0x00008000000079c5 */ /* 0x000fe40000010000 */
[----:B------:R-:W-:-:S06]  /*17a0*/  WARPGROUP.ARRIVE ;  /* 0x00000000000079c5 */ /* 0x000fcc0000000000 */
[----:B------:R-:W-:Y:S03]  /*17b0*/  IGMMA.64x128x32.S8.S8 R24, gdesc[UR4], R24, gsb0 ;  /* 0x03600000041879f1 */ /* 0x000fe60008041018 */
[----:B------:R-:W-:Y:S02]  /*17c0*/  WARPGROUP.DEPBAR.LE gsb0, 0x0 ;  /* 0x00008000000079c5 */ /* 0x000fe40000010000 */
[----:B------:R-:W-:Y:S05]  /*17d0*/  @!P1 BRA `(.L_x_21) ;  /* 0x0000000000d09947 */ /* 0x000fea0003800000 */
[----:B------:R-:W-:Y:S01]  /*17e0*/  UIADD3 UR4, UR38, 0x1, URZ ;  /* 0x0000000126047890 */ /* 0x000fe2000fffe03f */
[----:B------:R-:W-:Y:S01]  /*17f0*/  IMAD.U32 R0, RZ, RZ, UR43 ;  /* 0x0000002bff007e24 */ /* 0x000fe2000f8e00ff */
[----:B------:R-:W-:Y:S02]  /*1800*/  UMOV UR9, UR38 ;  /* 0x0000002600097c82 */ /* 0x000fe40008000000 */
[----:B------:R-:W-:-:S04]  /*1810*/  UISETP.NE.AND UP0, UPT, UR4, 0x3, UPT ;  /* 0x000000030400788c */ /* 0x000fc8000bf05270 */
[----:B------:R-:W-:Y:S02]  /*1820*/  USEL UR5, URZ, 0x1, UP0 ;  /* 0x000000013f057887 */ /* 0x000fe40008000000 */
[----:B------:R-:W-:Y:S02]  /*1830*/  USEL UR8, UR4, URZ, UP0 ;  /* 0x0000003f04087287 */ /* 0x000fe40008000000 */
[----:B------:R-:W-:-:S06]  /*1840*/  ULOP3.LUT UR5, UR39, UR5, URZ, 0x3c, !UPT ;  /* 0x0000000527057292 */ /* 0x000fcc000f8e3c3f */
[----:B------:R-:W-:-:S07]  /*1850*/  IMAD.U32 R5, RZ, RZ, UR5 ;  /* 0x00000005ff057e24 */ /* 0x000fce000f8e00ff */
.L_x_28:
[----:B-12---:R-:W-:Y:S05]  /*1860*/  @!P0 BRA `(.L_x_22) ;  /* 0x0000000000048947 */ /* 0x006fea0003800000 */
[----:B------:R-:W-:Y:S01]  /*1870*/  BPT.TRAP 0x1 ;  /* 0x000000040000795c */ /* 0x000fe20000300000 */
.L_x_22:
[----:B------:R-:W-:Y:S01]  /*1880*/  ULEA UR4, UR8, UR41, 0x3 ;  /* 0x0000002908047291 */ /* 0x000fe2000f8e183f */
[----:B------:R-:W-:-:S08]  /*1890*/  SHF.L.U32 R3, R5, 0x1f, RZ ;  /* 0x0000001f05037819 */ /* 0x000fd000000006ff */
[----:B------:R1:W2:Y:S01]  /*18a0*/  SYNCS.PHASECHK.TRANS64.TRYWAIT P1, [UR4], R3 ;  /* 0x00000003ff0075a7 */ /* 0x0002a20008020144 */
[----:B------:R-:W-:Y:S05]  /*18b0*/  @!P0 BRA `(.L_x_23) ;  /* 0x0000000000048947 */ /* 0x000fea0003800000 */
[----:B------:R-:W-:Y:S01]  /*18c0*/  BPT.TRAP 0x1 ;  /* 0x000000040000795c */ /* 0x000fe20000300000 */
.L_x_23:
[----:B--2---:R-:W-:Y:S05]  /*18d0*/  @P1 BRA `(.L_x_24) ;  /* 0x0000000000081947 */ /* 0x004fea0003800000 */
[----:B------:R-:W2:Y:S02]  /*18e0*/  SYNCS.PHASECHK.TRANS64.TRYWAIT P1, [UR4], R3 ;  /* 0x00000003ff0075a7 */ /* 0x000ea40008020144 */
[----:B--2---:R-:W-:Y:S05]  /*18f0*/  @!P1 BRA `(.L_x_25) ;  /* 0x0000004c00a09947 */ /* 0x004fea0003800000 */
.L_x_24:
[----:B------:R-:W-:Y:S01]  /*1900*/  ULEA UR4, UR8, UR44, 0x8 ;  /* 0x0000002c08047291 */ /* 0x000fe2000f8e403f */
[----:B------:R-:W-:Y:S01]  /*1910*/  WARPGROUP.ARRIVE ;  /* 0x00000000000079c5 */ /* 0x000fe20000000000 */
[----:B------:R-:W-:Y:S01]  /*1920*/  ULEA UR6, UR8, UR45, 0x9 ;  /* 0x0000002d08067291 */ /* 0x000fe2000f8e483f */
[----:B------:R-:W-:Y:S01]  /*1930*/  UMOV UR5, 0x80000020 ;  /* 0x8000002000057882 */ /* 0x000fe20000000000 */
[----:B------:R-:W-:-:S07]  /*1940*/  UMOV UR7, 0x80000020 ;  /* 0x8000002000077882 */ /* 0x000fce0000000000 */
[----:B------:R-:W-:Y:S01]  /*1950*/  IGMMA.64x128x32.S8.S8 R24, gdesc[UR4], R24, gsb0 ;  /* 0x03600000041879f1 */ /* 0x000fe20008041018 */
        /* <DEDUP_REMOVED lines=9> */
[----:B------:R-:W-:Y:S01]  /*19f0*/  BPT.TRAP 0x1 ;  /* 0x000000040000795c */ /* 0x000fe20000300000 */
.L_x_26:
[----:B------:R-:W-:Y:S01]  /*1a00*/  ULEA UR4, UR9, UR41, 0x3 ;  /* 0x0000002909047291 */ /* 0x000fe2000f8e183f */
[----:B------:R-:W-:-:S03]  /*1a10*/  ISETP.GT.U32.AND P1, PT, R16, 0x1, PT ;  /* 0x000000011000780c */ /* 0x000fc60003f24070 */
[----:B------:R-:W-:-:S04]  /*1a20*/  UIADD3 UR4, UR4, 0x18, URZ ;  /* 0x0000001804047890 */ /* 0x000fc8000fffe03f */
[----:B------:R-:W-:-:S09]  /*1a30*/  UPRMT UR4, URZ, 0x654, UR4 ;  /* 0x000006543f047896 */ /* 0x000fd20008000004 */
[----:B------:R-:W-:Y:S01]  /*1a40*/  SYNCS.ARRIVE.TRANS64.RED.A1T0 RZ, [UR4], RZ ;  /* 0x000000ffffff79a7 */ /* 0x000fe20008100404 */
[----:B------:R-:W-:Y:S05]  /*1a50*/  @P1 BRA `(.L_x_27) ;  /* 0x0000000000041947 */ /* 0x000fea0003800000 */
[----:B------:R-:W-:Y:S01]  /*1a60*/  BPT.TRAP 0x1 ;  /* 0x000000040000795c */ /* 0x000fe20000300000 */
.L_x_27:
[----:B------:R-:W-:Y:S01]  /*1a70*/  UIADD3 UR8, UR8, 0x1, URZ ;  /* 0x0000000108087890 */ /* 0x000fe2000fffe03f */
[C---:B------:R-:W-:Y:S01]  /*1a80*/  ISETP.GT.AND P1, PT, R0.reuse, 0x1, PT ;  /* 0x000000010000780c */ /* 0x040fe20003f24270 */
[----:B------:R-:W-:Y:S01]  /*1a90*/  UIADD3 UR9, UR9, 0x1, URZ ;  /* 0x0000000109097890 */ /* 0x000fe2000fffe03f */
[----:B------:R-:W-:Y:S01]  /*1aa0*/  VIADD R0, R0, 0xffffffff ;  /* 0xffffffff00007836 */ /* 0x000fe20000000000 */
[----:B------:R-:W-:Y:S02]  /*1ab0*/  UISETP.NE.AND UP0, UPT, UR8, 0x3, UPT ;  /* 0x000000030800788c */ /* 0x000fe4000bf05270 */
[----:B------:R-:W-:Y:S02]  /*1ac0*/  UISETP.NE.AND UP1, UPT, UR9, 0x3, UPT ;  /* 0x000000030900788c */ /* 0x000fe4000bf25270 */
[----:B------:R-:W-:Y:S02]  /*1ad0*/  USEL UR4, URZ, 0x1, UP0 ;  /* 0x000000013f047887 */ /* 0x000fe40008000000 */
[----:B------:R-:W-:-:S02]  /*1ae0*/  USEL UR8, UR8, URZ, UP0 ;  /* 0x0000003f08087287 */ /* 0x000fc40008000000 */
[----:B------:R-:W-:Y:S02]  /*1af0*/  USEL UR9, UR9, URZ, UP1 ;  /* 0x0000003f09097287 */ /* 0x000fe40008800000 */
[----:B------:R-:W-:Y:S01]  /*1b00*/  LOP3.LUT R5, R5, UR4, RZ, 0x3c, !PT ;  /* 0x0000000405057c12 */ /* 0x000fe2000f8e3cff */
[----:B------:R-:W-:Y:S09]  /*1b10*/  @P1 BRA `(.L_x_28) ;  /* 0xfffffffc00501947 */ /* 0x000ff2000383ffff */
.L_x_21:
[----:B------:R-:W3:Y:S01]  /*1b20*/  LDC R0, c[0x0][0x28c] ;  /* 0x0000a300ff007b82 */ /* 0x000ee20000000800 */
[----:B------:R4:W-:Y:S01]  /*1b30*/  SYNCS.ARRIVE.TRANS64.A1T0 RZ, [R94+UR47], RZ ;  /* 0x000000ff5eff79a7 */ /* 0x0009e2000810002f */
[----:B---3--:R-:W-:-:S13]  /*1b40*/  ISETP.GE.AND P1, PT, R0, 0x1, PT ;  /* 0x000000010000780c */ /* 0x008fda0003f26270 */
[----:B----4-:R-:W-:Y:S05]  /*1b50*/  @!P1 BRA `(.L_x_29) ;  /* 0x0000000000349947 */ /* 0x010fea0003800000 */
[----:B------:R-:W-:Y:S05]  /*1b60*/  @!P0 BRA `(.L_x_30) ;  /* 0x0000000000048947 */ /* 0x000fea0003800000 */
[----:B------:R-:W-:Y:S01]  /*1b70*/  BPT.TRAP 0x1 ;  /* 0x000000040000795c */ /* 0x000fe20000300000 */
.L_x_30:
[----:B------:R-:W-:Y:S01]  /*1b80*/  UIADD3 UR6, UR43, UR38, URZ ;  /* 0x000000262b067290 */ /* 0x000fe2000fffe03f */
[----:B------:R-:W-:-:S03]  /*1b90*/  ISETP.GT.U32.AND P0, PT, R16, 0x1, PT ;  /* 0x000000011000780c */ /* 0x000fc60003f04070 */
[----:B------:R-:W-:-:S04]  /*1ba0*/  UIMAD.WIDE.U32 UR4, UR6, -0x55555555, URZ ;  /* 0xaaaaaaab060478a5 */ /* 0x000fc8000f8e003f */
[----:B------:R-:W-:-:S04]  /*1bb0*/  USHF.R.U32.HI UR4, URZ, 0x1, UR5 ;  /* 0x000000013f047899 */ /* 0x000fc80008011605 */
[----:B------:R-:W-:-:S04]  /*1bc0*/  UIMAD UR6, UR4, -0x3, UR6 ;  /* 0xfffffffd040678a4 */ /* 0x000fc8000f8e0206 */
[----:B------:R-:W-:-:S04]  /*1bd0*/  ULEA UR6, UR6, UR41, 0x3 ;  /* 0x0000002906067291 */ /* 0x000fc8000f8e183f */
[----:B------:R-:W-:-:S04]  /*1be0*/  UIADD3 UR6, UR6, 0x18, URZ ;  /* 0x0000001806067890 */ /* 0x000fc8000fffe03f */
[----:B------:R-:W-:-:S09]  /*1bf0*/  UPRMT UR6, URZ, 0x654, UR6 ;  /* 0x000006543f067896 */ /* 0x000fd20008000006 */
[----:B------:R-:W-:Y:S01]  /*1c00*/  SYNCS.ARRIVE.TRANS64.RED.A1T0 RZ, [UR6], RZ ;  /* 0x000000ffffff79a7 */ /* 0x000fe20008100406 */
[----:B------:R-:W-:Y:S05]  /*1c10*/  @P0 BRA `(.L_x_29) ;  /* 0x0000000000040947 */ /* 0x000fea0003800000 */
[----:B------:R-:W-:Y:S01]  /*1c20*/  BPT.TRAP 0x1 ;  /* 0x000000040000795c */ /* 0x000fe20000300000 */
.L_x_29:
[----:B------:R-:W-:Y:S01]  /*1c30*/  SHF.L.U32 R0, R99, 0x1f, RZ ;  /* 0x0000001f63007819 */ /* 0x000fe200000006ff */
[----:B------:R-:W-:Y:S01]  /*1c40*/  UIADD3 UR38, UR46, UR38, URZ ;  /* 0x000000262e267290 */ /* 0x000fe2000fffe03f */
[----:B------:R-:W3:Y:S01]  /*1c50*/  LDC R7, c[0x0][0x288] ;  /* 0x0000a200ff077b82 */ /* 0x000ee20000000800 */
[----:B------:R-:W-:Y:S01]  /*1c60*/  UISETP.GE.U32.AND UP1, UPT, UR46, 0x3, UPT ;  /* 0x000000032e00788c */ /* 0x000fe2000bf26070 */
[----:B------:R-:W-:Y:S01]  /*1c70*/  IMAD.SHL.U32 R8, R92, 0x2, RZ ;  /* 0x000000025c087824 */ /* 0x000fe200078e00ff */
[----:B------:R-:W-:Y:S02]  /*1c80*/  UISETP.GT.U32.AND UP0, UPT, UR38, 0x2, UPT ;  /* 0x000000022600788c */ /* 0x000fe4000bf04070 */
[----:B------:R-:W-:Y:S02]  /*1c90*/  UIMAD.WIDE.U32 UR4, UR38, -0x55555555, URZ ;  /* 0xaaaaaaab260478a5 */ /* 0x000fe4000f8e003f */
[----:B------:R-:W-:Y:S01]  /*1ca0*/  UISETP.LT.U32.AND UP0, UPT, UR46, 0x3, UP0 ;  /* 0x000000032e00788c */ /* 0x000fe20008701070 */
[----:B------:R-:W4:Y:S01]  /*1cb0*/  SYNCS.PHASECHK.TRANS64.TRYWAIT P0, [R93+UR42+0x10], R0 ;  /* 0x000010005d0075a7 */ /* 0x000f22000800016a */
[----:B------:R-:W-:Y:S01]  /*1cc0*/  USHF.R.U32.HI UR4, URZ, 0x1, UR5 ;  /* 0x000000013f047899 */ /* 0x000fe20008011605 */
[----:B------:R-:W-:Y:S01]  /*1cd0*/  SHF.R.S32.HI R9, RZ, 0x1f, R8 ;  /* 0x0000001fff097819 */ /* 0x000fe20000011408 */
[----:B------:R-:W-:-:S02]  /*1ce0*/  USEL UR6, URZ, 0x1, !UP0 ;  /* 0x000000013f067887 */ /* 0x000fc4000c000000 */
[----:B------:R-:W-:Y:S02]  /*1cf0*/  UIMAD UR38, UR4, -0x3, UR38 ;  /* 0xfffffffd042678a4 */ /* 0x000fe4000f8e0226 */
[----:B------:R-:W-:-:S04]  /*1d00*/  ULOP3.LUT UR39, UR39, UR6, URZ, 0x3c, !UPT ;  /* 0x0000000627277292 */ /* 0x000fc8000f8e3c3f */
[----:B------:R-:W-:Y:S01]  /*1d10*/  @UP1 ULOP3.LUT UR39, UR39, 0x1, UR4, 0x78, !UPT ;  /* 0x0000000127271892 */ /* 0x000fe2000f8e7804 */
[----:B---34-:R-:W-:Y:S11]  /*1d20*/  @!P0 BRA `(.L_x_31) ;  /* 0x0000004800ac8947 */ /* 0x018ff60003800000 */
.L_x_188:
[----:B---3--:R-:W-:Y:S01]  /*1d30*/  IMAD.SHL.U32 R0, R19, 0x40, RZ ;  /* 0x0000004013007824 */ /* 0x008fe200078e00ff */
[----:B------:R-:W-:Y:S01]  /*1d40*/  ULDC UR6, c[0x0][0x284] ;  /* 0x0000a10000067ab9 */ /* 0x000fe20000000800 */
[----:B------:R-:W-:Y:S01]  /*1d50*/  IMAD.SHL.U32 R22, R22, 0x80, RZ ;  /* 0x0000008016167824 */ /* 0x000fe200078e00ff */
[----:B------:R-:W-:Y:S01]  /*1d60*/  SHF.R.S32.HI R15, RZ, 0x1f, R2 ;  /* 0x0000001fff0f7819 */ /* 0x000fe20000011402 */
[----:B------:R-:W-:Y:S01]  /*1d70*/  ULDC.64 UR4, c[0x0][0x5d0] ;  /* 0x0001740000047ab9 */ /* 0x000fe20000000a00 */
[----:B------:R-:W-:Y:S01]  /*1d80*/  ISETP.GE.AND P0, PT, R0, UR6, PT ;  /* 0x0000000600007c0c */ /* 0x000fe2000bf06270 */
[----:B--2---:R-:W-:Y:S01]  /*1d90*/  IMAD.WIDE.U32 R4, R2, UR4, R8 ;  /* 0x0000000402047c25 */ /* 0x004fe2000f8e0008 */
[----:B------:R-:W-:Y:S02]  /*1da0*/  SHF.R.S32.HI R14, RZ, 0x1f, R22 ;  /* 0x0000001fff0e7819 */ /* 0x000fe40000011416 */
[C---:B------:R-:W-:Y:S01]  /*1db0*/  ISETP.GE.OR P0, PT, R22.reuse, R7, P0 ;  /* 0x000000071600720c */ /* 0x040fe20000706670 */
[----:B-1----:R-:W-:Y:S01]  /*1dc0*/  IMAD R3, R15, UR4, RZ ;  /* 0x000000040f037c24 */ /* 0x002fe2000f8e02ff */
[----:B------:R-:W-:-:S03]  /*1dd0*/  IADD3 R4, P1, R22, R4, RZ ;  /* 0x0000000416047210 */ /* 0x000fc60007f3e0ff */
[----:B------:R-:W-:-:S05]  /*1de0*/  IMAD R3, R2, UR5, R3 ;  /* 0x0000000502037c24 */ /* 0x000fca000f8e0203 */
[----:B------:R-:W-:-:S03]  /*1df0*/  IADD3.X R5, R14, R5, R3, P1, !PT ;  /* 0x000000050e057210 */ /* 0x000fc60000ffe403 */
[----:B------:R-:W-:Y:S05]  /*1e00*/  @P0 BRA `(.L_x_32) ;  /* 0x0000003000b00947 */ /* 0x000fea0003800000 */
[----:B------:R-:W1:Y:S01]  /*1e10*/  LDC.64 R10, c[0x0][0x5c8] ;  /* 0x00017200ff0a7b82 */ /* 0x000e620000000a00 */
[----:B0-----:R-:W-:Y:S01]  /*1e20*/  IMAD.WIDE R12, R19, 0x40, R90 ;  /* 0x00000040130c7825 */ /* 0x001fe200078e025a */
[----:B------:R-:W-:Y:S01]  /*1e30*/  ULDC.64 UR4, c[0x0][0x5c0] ;  /* 0x0001700000047ab9 */ /* 0x000fe20000000a00 */
[----:B------:R-:W-:Y:S02]  /*1e40*/  BSSY B0, `(.L_x_32) ;  /* 0x0000328000007945 */ /* 0x000fe40003800000 */
[----:B------:R-:W-:Y:S02]  /*1e50*/  IMAD.IADD R102, R97, 0x1, -R0 ;  /* 0x0000000161667824 */ /* 0x000fe400078e0a00 */
[-C--:B-1----:R-:W-:Y:S02]  /*1e60*/  IMAD R3, R13, R10.reuse, RZ ;  /* 0x0000000a0d037224 */ /* 0x082fe400078e02ff */
[----:B------:R-:W-:-:S04]  /*1e70*/  IMAD.WIDE.U32 R4, R12, R10, R4 ;  /* 0x0000000a0c047225 */ /* 0x000fc800078e0004 */
[----:B------:R-:W-:Y:S01]  /*1e80*/  IMAD R3, R12, R11, R3 ;  /* 0x0000000b0c037224 */ /* 0x000fe200078e0203 */
[----:B------:R-:W-:-:S03]  /*1e90*/  IADD3 R4, P0, R4, UR4, RZ ;  /* 0x0000000404047c10 */ /* 0x000fc6000ff1e0ff */
[----:B------:R-:W-:Y:S01]  /*1ea0*/  IMAD.IADD R3, R5, 0x1, R3 ;  /* 0x0000000105037824 */ /* 0x000fe200078e0203 */
[----:B------:R-:W-:-:S04]  /*1eb0*/  LEA R6, P1, R10, R4, 0x3 ;  /* 0x000000040a067211 */ /* 0x000fc800078218ff */
[----:B------:R-:W-:Y:S01]  /*1ec0*/  IADD3.X R5, R3, UR5, RZ, P0, !PT ;  /* 0x0000000503057c10 */ /* 0x000fe200087fe4ff */
[----:B------:R-:W-:Y:S01]  /*1ed0*/  IMAD R3, R92, -0x2, R7 ;  /* 0xfffffffe5c037824 */ /* 0x000fe200078e0207 */
[----:B-----5:R-:W-:Y:S02]  /*1ee0*/  ISETP.NE.AND P0, PT, R89, RZ, PT ;  /* 0x000000ff5900720c */ /* 0x020fe40003f05270 */
[----:B------:R-:W-:Y:S01]  /*1ef0*/  LEA.HI.X R7, R10, R5, R11, 0x3, P1 ;  /* 0x000000050a077211 */ /* 0x000fe200008f1c0b */
[----:B------:R-:W-:-:S10]  /*1f00*/  IMAD.IADD R0, R3, 0x1, -R22 ;  /* 0x0000000103007824 */ /* 0x000fd400078e0a16 */
[----:B------:R-:W-:Y:S05]  /*1f10*/  @!P0 BRA `(.L_x_33) ;  /* 0x0000002400608947 */ /* 0x000fea0003800000 */
[----:B------:R-:W0:Y:S01]  /*1f20*/  LDC.64 R20, c[0x0][0x5b0] ;  /* 0x00016c00ff147b82 */ /* 0x000e220000000a00 */
[----:B------:R-:W-:Y:S01]  /*1f30*/  ULDC.64 UR4, c[0x0][0x5b8] ;  /* 0x00016e0000047ab9 */ /* 0x000fe20000000a00 */
[----:B------:R-:W-:Y:S01]  /*1f40*/  ISETP.GE.AND P1, PT, R102, 0x1, PT ;  /* 0x000000016600780c */ /* 0x000fe20003f26270 */
[----:B------:R-:W-:Y:S01]  /*1f50*/  IMAD.WIDE.U32 R8, R2, UR4, R8 ;  /* 0x0000000402087c25 */ /* 0x000fe2000f8e0008 */
[----:B------:R-:W-:Y:S02]  /*1f60*/  BSSY B1, `(.L_x_34) ;  /* 0x000000e000017945 */ /* 0x000fe40003800000 */
[----:B------:R-:W-:Y:S01]  /*1f70*/  ISETP.LT.OR P5, PT, R0, 0x1, !P1 ;  /* 0x000000010000780c */ /* 0x000fe20004fa1670 */
[----:B------:R-:W-:Y:S01]  /*1f80*/  IMAD R3, R15, UR4, RZ ;  /* 0x000000040f037c24 */ /* 0x000fe2000f8e02ff */
[----:B------:R-:W1:Y:S01]  /*1f90*/  LDC.64 R100, c[0x0][0x5a8] ;  /* 0x00016a00ff647b82 */ /* 0x000e620000000a00 */
[----:B------:R-:W-:Y:S02]  /*1fa0*/  IADD3 R10, P0, R22, R8, RZ ;  /* 0x00000008160a7210 */ /* 0x000fe40007f1e0ff */
[----:B------:R-:W-:-:S05]  /*1fb0*/  IMAD R3, R2, UR5, R3 ;  /* 0x0000000502037c24 */ /* 0x000fca000f8e0203 */
[----:B------:R-:W-:Y:S01]  /*1fc0*/  IADD3.X R11, R14, R9, R3, P0, !PT ;  /* 0x000000090e0b7210 */ /* 0x000fe200007fe403 */
[-C--:B0-----:R-:W-:Y:S02]  /*1fd0*/  IMAD R8, R13, R20.reuse, RZ ;  /* 0x000000140d087224 */ /* 0x081fe400078e02ff */
[----:B------:R-:W-:-:S04]  /*1fe0*/  IMAD.WIDE.U32 R2, R12, R20, R10 ;  /* 0x000000140c027225 */ /* 0x000fc800078e000a */
[----:B------:R-:W-:Y:S01]  /*1ff0*/  IMAD R19, R12, R21, R8 ;  /* 0x000000150c137224 */ /* 0x000fe200078e0208 */
[----:B-1----:R-:W-:-:S04]  /*2000*/  IADD3 R2, P0, R2, R100, RZ ;  /* 0x0000006402027210 */ /* 0x002fc80007f1e0ff */
[----:B------:R-:W-:Y:S01]  /*2010*/  IADD3.X R3, R101, R3, R19, P0, !PT ;  /* 0x0000000365037210 */ /* 0x000fe200007fe413 */
[----:B------:R-:W-:Y:S08]  /*2020*/  @P5 BRA `(.L_x_35) ;  /* 0x0000000000045947 */ /* 0x000ff00003800000 */
[----:B------:R0:W5:Y:S02]  /*2030*/  LDG.E.U8 R98, desc[UR36][R2.64] ;  /* 0x0000002402627981 */ /* 0x000164000c1e1100 */
.L_x_35:
[----:B------:R-:W-:Y:S05]  /*2040*/  BSYNC B1 ;  /* 0x0000000000017941 */ /* 0x000fea0003800000 */
.L_x_34:
[----:B-----5:R-:W-:Y:S01]  /*2050*/  LOP3.LUT R13, R98, 0xffff, RZ, 0xc0, !PT ;  /* 0x0000ffff620d7812 */ /* 0x020fe200078ec0ff */
[----:B------:R-:W-:Y:S01]  /*2060*/  IMAD.SHL.U32 R8, R20, 0x8, RZ ;  /* 0x0000000814087824 */ /* 0x000fe200078e00ff */
[----:B------:R-:W-:Y:S01]  /*2070*/  ISETP.LT.OR P2, PT, R0, 0x2, !P1 ;  /* 0x000000020000780c */ /* 0x000fe20004f41670 */
[----:B------:R-:W-:Y:S01]  /*2080*/  BSSY B1, `(.L_x_36) ;  /* 0x000000e000017945 */ /* 0x000fe20003800000 */
[----:B------:R-:W-:Y:S02]  /*2090*/  PRMT R14, R13, 0x8880, RZ ;  /* 0x000088800d0e7816 */ /* 0x000fe400000000ff */
[----:B------:R-:W-:Y:S02]  /*20a0*/  SHF.L.U64.HI R9, R20, 0x3, R21 ;  /* 0x0000000314097819 */ /* 0x000fe40000010215 */
[----:B------:R-:W-:Y:S01]  /*20b0*/  ISETP.GE.AND P0, PT, R102, 0x9, PT ;  /* 0x000000096600780c */ /* 0x000fe20003f06270 */
[----:B------:R-:W-:Y:S02]  /*20c0*/  IMAD R13, R14, R89, RZ ;  /* 0x000000590e0d7224 */ /* 0x000fe400078e02ff */
[----:B------:R-:W-:-:S04]  /*20d0*/  IMAD.WIDE.U32 R8, R12, R20, R8 ;  /* 0x000000140c087225 */ /* 0x000fc800078e0008 */
[----:B------:R-:W-:Y:S01]  /*20e0*/  @!P5 IMAD R15, R24, R88, R13 ;  /* 0x00000058180fd224 */ /* 0x000fe200078e020d */
[----:B------:R-:W-:Y:S01]  /*20f0*/  IADD3 R8, P3, P4, R10, R100, R8 ;  /* 0x000000640a087210 */ /* 0x000fe20007c7e008 */
[----:B------:R-:W-:-:S03]  /*2100*/  IMAD.IADD R14, R19, 0x1, R9 ;  /* 0x00000001130e7824 */ /* 0x000fc600078e0209 */
[----:B------:R1:W-:Y:S01]  /*2110*/  @!P5 STG.E.U8 desc[UR36][R4.64], R15 ;  /* 0x0000000f0400d986 */ /* 0x0003e2000c101124 */
[----:B------:R-:W-:Y:S08]  /*2120*/  @P2 BRA `(.L_x_37) ;  /* 0x00000000000c2947 */ /* 0x000ff00003800000 */
[----:B------:R-:W2:Y:S02]  /*2130*/  LDG.E.U8 R98, desc[UR36][R2.64+0x1] ;  /* 0x0000012402627981 */ /* 0x000ea4000c1e1100 */
[----:B--2---:R-:W-:-:S05]  /*2140*/  PRMT R12, R98, 0x8880, RZ ;  /* 0x00008880620c7816 */ /* 0x004fca00000000ff */
[----:B------:R-:W-:-:S07]  /*2150*/  IMAD R13, R12, R89, RZ ;  /* 0x000000590c0d7224 */ /* 0x000fce00078e02ff */
.L_x_37:
[----:B------:R-:W-:Y:S05]  /*2160*/  BSYNC B1 ;  /* 0x0000000000017941 */ /* 0x000fea0003800000 */
.L_x_36:
[C---:B------:R-:W-:Y:S01]  /*2170*/  ISETP.LT.OR P5, PT, R0.reuse, 0x1, !P0 ;  /* 0x000000010000780c */ /* 0x040fe200047a1670 */
[----:B------:R-:W-:Y:S01]  /*2180*/  @!P2 IMAD R25, R25, R88, R13 ;  /* 0x000000581919a224 */ /* 0x000fe200078e020d */
[----:B------:R-:W-:Y:S01]  /*2190*/  BSSY B1, `(.L_x_38) ;  /* 0x000000a000017945 */ /* 0x000fe20003800000 */
[----:B------:R-:W-:Y:S02]  /*21a0*/  IADD3.X R9, R11, R101, R14, P3, P4 ;  /* 0x000000650b097210 */ /* 0x000fe40001fe840e */
[C---:B------:R-:W-:Y:S01]  /*21b0*/  ISETP.LT.OR P3, PT, R0.reuse, 0x2, !P0 ;  /* 0x000000020000780c */ /* 0x040fe20004761670 */
[----:B------:R2:W-:Y:S01]  /*21c0*/  @!P2 STG.E.U8 desc[UR36][R4.64+0x1], R25 ;  /* 0x000001190400a986 */ /* 0x0005e2000c101124 */
[C---:B------:R-:W-:Y:S02]  /*21d0*/  ISETP.LT.OR P4, PT, R0.reuse, 0x9, !P1 ;  /* 0x000000090000780c */ /* 0x040fe40004f81670 */
[----:B------:R-:W-:-:S04]  /*21e0*/  ISETP.LT.OR P2, PT, R0, 0xa, !P1 ;  /* 0x0000000a0000780c */ /* 0x000fc80004f41670 */
[----:B------:R-:W-:Y:S09]  /*21f0*/  @P5 BRA `(.L_x_39) ;  /* 0x00000000000c5947 */ /* 0x000ff20003800000 */
[----:B------:R-:W3:Y:S02]  /*2200*/  LDG.E.U8 R98, desc[UR36][R8.64] ;  /* 0x0000002408627981 */ /* 0x000ee4000c1e1100 */
[----:B---3--:R-:W-:-:S05]  /*2210*/  PRMT R10, R98, 0x8880, RZ ;  /* 0x00008880620a7816 */ /* 0x008fca00000000ff */
[----:B------:R-:W-:-:S07]  /*2220*/  IMAD R13, R10, R89, RZ ;  /* 0x000000590a0d7224 */ /* 0x000fce00078e02ff */
.L_x_39:
[----:B------:R-:W-:Y:S05]  /*2230*/  BSYNC B1 ;  /* 0x0000000000017941 */ /* 0x000fea0003800000 */
.L_x_38:
[----:B------:R-:W-:Y:S01]  /*2240*/  @!P5 IMAD R11, R26, R88, R13 ;  /* 0x000000581a0bd224 */ /* 0x000fe200078e020d */
[----:B------:R-:W-:Y:S04]  /*2250*/  BSSY B1, `(.L_x_40) ;  /* 0x0000006000017945 */ /* 0x000fe80003800000 */
[----:B------:R3:W-:Y:S01]  /*2260*/  @!P5 STG.E.U8 desc[UR36][R6.64], R11 ;  /* 0x0000000b0600d986 */ /* 0x0007e2000c101124 */
[----:B------:R-:W-:Y:S05]  /*2270*/  @P3 BRA `(.L_x_41) ;  /* 0x00000000000c3947 */ /* 0x000fea0003800000 */
[----:B------:R-:W4:Y:S02]  /*2280*/  LDG.E.U8 R98, desc[UR36][R8.64+0x1] ;  /* 0x0000012408627981 */ /* 0x000f24000c1e1100 */
[----:B----4-:R-:W-:-:S05]  /*2290*/  PRMT R10, R98, 0x8880, RZ ;  /* 0x00008880620a7816 */ /* 0x010fca00000000ff */
[----:B------:R-:W-:-:S07]  /*22a0*/  IMAD R13, R10, R89, RZ ;  /* 0x000000590a0d7224 */ /* 0x000fce00078e02ff */
.L_x_41:
[----:B------:R-:W-:Y:S05]  /*22b0*/  BSYNC B1 ;  /* 0x0000000000017941 */ /* 0x000fea0003800000 */
.L_x_40:
[----:B------:R-:W-:Y:S01]  /*22c0*/  @!P3 IMAD R27, R27, R88, R13 ;  /* 0x000000581b1bb224 */ /* 0x000fe200078e020d */
[----:B------:R-:W-:Y:S04]  /*22d0*/  BSSY B1, `(.L_x_42) ;  /* 0x0000006000017945 */ /* 0x000fe80003800000 */
[----:B------:R4:W-:Y:S01]  /*22e0*/  @!P3 STG.E.U8 desc[UR36][R6.64+0x1], R27 ;  /* 0x0000011b0600b986 */ /* 0x0009e2000c101124 */
[----:B------:R-:W-:Y:S05]  /*22f0*/  @P4 BRA `(.L_x_43) ;  /* 0x00000000000c4947 */ /* 0x000fea0003800000 */
[----:B------:R-:W5:Y:S02]  /*2300*/  LDG.E.U8 R98, desc[UR36][R2.64+0x8] ;  /* 0x0000082402627981 */ /* 0x000f64000c1e1100 */
[----:B-----5:R-:W-:-:S05]  /*2310*/  PRMT R10, R98, 0x8880, RZ ;  /* 0x00008880620a7816 */ /* 0x020fca00000000ff */
[----:B------:R-:W-:-:S07]  /*2320*/  IMAD R13, R10, R89, RZ ;  /* 0x000000590a0d7224 */ /* 0x000fce00078e02ff */
.L_x_43:
[----:B------:R-:W-:Y:S05]  /*2330*/  BSYNC B1 ;  /* 0x0000000000017941 */ /* 0x000fea0003800000 */
.L_x_42:
[----:B---3--:R-:W-:Y:S01]  /*2340*/  @!P4 IMAD R11, R28, R88, R13 ;  /* 0x000000581c0bc224 */ /* 0x008fe200078e020d */
[----:B------:R-:W-:Y:S04]  /*2350*/  BSSY B1, `(.L_x_44) ;  /* 0x0000006000017945 */ /* 0x000fe80003800000 */
[----:B------:R3:W-:Y:S01]  /*2360*/  @!P4 STG.E.U8 desc[UR36][R4.64+0x8], R11 ;  /* 0x0000080b0400c986 */ /* 0x0007e2000c101124 */
[----:B------:R-:W-:Y:S05]  /*2370*/  @P2 BRA `(.L_x_45) ;  /* 0x00000000000c2947 */ /* 0x000fea0003800000 */
[----:B------:R-:W5:Y:S02]  /*2380*/  LDG.E.U8 R98, desc[UR36][R2.64+0x9] ;  /* 0x0000092402627981 */ /* 0x000f64000c1e1100 */
[----:B-----5:R-:W-:-:S05]  /*2390*/  PRMT R10, R98, 0x8880, RZ ;  /* 0x00008880620a7816 */ /* 0x020fca00000000ff */
[----:B------:R-:W-:-:S07]  /*23a0*/  IMAD R13, R10, R89, RZ ;  /* 0x000000590a0d7224 */ /* 0x000fce00078e02ff */
.L_x_45:
[----:B------:R-:W-:Y:S05]  /*23b0*/  BSYNC B1 ;  /* 0x0000000000017941 */ /* 0x000fea0003800000 */
.L_x_44:
[C---:B------:R-:W-:Y:S01]  /*23c0*/  ISETP.LT.OR P4, PT, R0.reuse, 0x9, !P0 ;  /* 0x000000090000780c */ /* 0x040fe20004781670 */
[----:B------:R-:W-:Y:S01]  /*23d0*/  @!P2 IMAD R29, R29, R88, R13 ;  /* 0x000000581d1da224 */ /* 0x000fe200078e020d */
[----:B------:R-:W-:Y:S01]  /*23e0*/  BSSY B1, `(.L_x_46) ;  /* 0x0000009000017945 */ /* 0x000fe20003800000 */
[C---:B------:R-:W-:Y:S02]  /*23f0*/  ISETP.LT.OR P3, PT, R0.reuse, 0xa, !P0 ;  /* 0x0000000a0000780c */ /* 0x040fe40004761670 */
[C---:B------:R-:W-:Y:S01]  /*2400*/  ISETP.LT.OR P5, PT, R0.reuse, 0x11, !P1 ;  /* 0x000000110000780c */ /* 0x040fe20004fa1670 */
[----:B------:R0:W-:Y:S01]  /*2410*/  @!P2 STG.E.U8 desc[UR36][R4.64+0x9], R29 ;  /* 0x0000091d0400a986 */ /* 0x0001e2000c101124 */
[----:B------:R-:W-:-:S06]  /*2420*/  ISETP.LT.OR P2, PT, R0, 0x12, !P1 ;  /* 0x000000120000780c */ /* 0x000fcc0004f41670 */
[----:B------:R-:W-:Y:S07]  /*2430*/  @P4 BRA `(.L_x_47) ;  /* 0x00000000000c4947 */ /* 0x000fee0003800000 */
[----:B------:R-:W5:Y:S02]  /*2440*/  LDG.E.U8 R98, desc[UR36][R8.64+0x8] ;  /* 0x0000082408627981 */ /* 0x000f64000c1e1100 */
[----:B-----5:R-:W-:-:S05]  /*2450*/  PRMT R10, R98, 0x8880, RZ ;  /* 0x00008880620a7816 */ /* 0x020fca00000000ff */
[----:B------:R-:W-:-:S07]  /*2460*/  IMAD R13, R10, R89, RZ ;  /* 0x000000590a0d7224 */ /* 0x000fce00078e02ff */
.L_x_47:
[----:B------:R-:W-:Y:S05]  /*2470*/  BSYNC B1 ;  /* 0x0000000000017941 */ /* 0x000fea0003800000 */
.L_x_46:
[----:B---3--:R-:W-:Y:S01]  /*2480*/  @!P4 IMAD R11, R30, R88, R13 ;  /* 0x000000581e0bc224 */ /* 0x008fe200078e020d */
[----:B------:R-:W-:Y:S04]  /*2490*/  BSSY B1, `(.L_x_48) ;  /* 0x0000006000017945 */ /* 0x000fe80003800000 */
[----:B------:R3:W-:Y:S01]  /*24a0*/  @!P4 STG.E.U8 desc[UR36][R6.64+0x8], R11 ;  /* 0x0000080b0600c986 */ /* 0x0007e2000c101124 */
[----:B------:R-:W-:Y:S05]  /*24b0*/  @P3 BRA `(.L_x_49) ;  /* 0x00000000000c3947 */ /* 0x000fea0003800000 */
[----:B------:R-:W5:Y:S02]  /*24c0*/  LDG.E.U8 R98, desc[UR36][R8.64+0x9] ;  /* 0x0000092408627981 */ /* 0x000f64000c1e1100 */
[----:B-----5:R-:W-:-:S05]  /*24d0*/  PRMT R10, R98, 0x8880, RZ ;  /* 0x00008880620a7816 */ /* 0x020fca00000000ff */
[----:B------:R-:W-:-:S07]  /*24e0*/  IMAD R13, R10, R89, RZ ;  /* 0x000000590a0d7224 */ /* 0x000fce00078e02ff */
.L_x_49:
[----:B------:R-:W-:Y:S05]  /*24f0*/  BSYNC B1 ;  /* 0x0000000000017941 */ /* 0x000fea0003800000 */
.L_x_48:
[----:B------:R-:W-:Y:S01]  /*2500*/  @!P3 IMAD R31, R31, R88, R13 ;  /* 0x000000581f1fb224 */ /* 0x000fe200078e020d */
[----:B------:R-:W-:Y:S04]  /*2510*/  BSSY B1, `(.L_x_50) ;  /* 0x0000006000017945 */ /* 0x000fe80003800000 */
[----:B------:R0:W-:Y:S01]  /*2520*/  @!P3 STG.E.U8 desc[UR36][R6.64+0x9], R31 ;  /* 0x0000091f0600b986 */ /* 0x0001e2000c101124 */
[----:B------:R-:W-:Y:S05]  /*2530*/  @P5 BRA `(.L_x_51) ;  /* 0x00000000000c5947 */ /* 0x000fea0003800000 */
[----:B------:R-:W5:Y:S02]  /*2540*/  LDG.E.U8 R98, desc[UR36][R2.64+0x10] ;  /* 0x0000102402627981 */ /* 0x000f64000c1e1100 */
[----:B-----5:R-:W-:-:S05]  /*2550*/  PRMT R10, R98, 0x8880, RZ ;  /* 0x00008880620a7816 */ /* 0x020fca00000000ff */
[----:B------:R-:W-:-:S07]  /*2560*/  IMAD R13, R10, R89, RZ ;  /* 0x000000590a0d7224 */ /* 0x000fce00078e02ff */
.L_x_51:
[----:B------:R-:W-:Y:S05]  /*2570*/  BSYNC B1 ;  /* 0x0000000000017941 */ /* 0x000fea0003800000 */
.L_x_50:
[----:B---3--:R-:W-:Y:S01]  /*2580*/  @!P5 IMAD R11, R32, R88, R13 ;  /* 0x00000058200bd224 */ /* 0x008fe200078e020d */
[----:B------:R-:W-:Y:S04]  /*2590*/  BSSY B1, `(.L_x_52) ;  /* 0x0000006000017945 */ /* 0x000fe80003800000 */
[----:B------:R3:W-:Y:S01]  /*25a0*/  @!P5 STG.E.U8 desc[UR36][R4.64+0x10], R11 ;  /* 0x0000100b0400d986 */ /* 0x0007e2000c101124 */
[----:B------:R-:W-:Y:S05]  /*25b0*/  @P2 BRA `(.L_x_53) ;  /* 0x00000000000c2947 */ /* 0x000fea0003800000 */
[----:B------:R-:W5:Y:S02]  /*25c0*/  LDG.E.U8 R98, desc[UR36][R2.64+0x11] ;  /* 0x0000112402627981 */ /* 0x000f64000c1e1100 */
[----:B-----5:R-:W-:-:S05]  /*25d0*/  PRMT R10, R98, 0x8880, RZ ;  /* 0x00008880620a7816 */ /* 0x020fca00000000ff */
[----:B------:R-:W-:-:S07]  /*25e0*/  IMAD R13, R10, R89, RZ ;  /* 0x000000590a0d7224 */ /* 0x000fce00078e02ff */
.L_x_53:
[----:B------:R-:W-:Y:S05]  /*25f0*/  BSYNC B1 ;  /* 0x0000000000017941 */ /* 0x000fea0003800000 */
.L_x_52:
        /* <DEDUP_REMOVED lines=11> */
.L_x_55:
[----:B------:R-:W-:Y:S05]  /*26b0*/  BSYNC B1 ;  /* 0x0000000000017941 */ /* 0x000fea0003800000 */
.L_x_54:
[----:B---3--:R-:W-:Y:S01]  /*26c0*/  @!P4 IMAD R11, R34, R88, R13 ;  /* 0x00000058220bc224 */ /* 0x008fe200078e020d */
[----:B------:R-:W-:Y:S04]  /*26d0*/  BSSY B1, `(.L_x_56) ;  /* 0x0000006000017945 */ /* 0x000fe80003800000 */
[----:B------:R3:W-:Y:S01]  /*26e0*/  @!P4 STG.E.U8 desc[UR36][R6.64+0x10], R11 ;  /* 0x0000100b0600c986 */ /* 0x0007e2000c101124 */
[----:B------:R-:W-:Y:S05]  /*26f0*/  @P3 BRA `(.L_x_57) ;  /* 0x00000000000c3947 */ /* 0x000fea0003800000 */
[----:B------:R-:W5:Y:S02]  /*2700*/  LDG.E.U8 R98, desc[UR36][R8.64+0x11] ;  /* 0x0000112408627981 */ /* 0x000f64000c1e1100 */
[----:B-----5:R-:W-:-:S05]  /*2710*/  PRMT R10, R98, 0x8880, RZ ;  /* 0x00008880620a7816 */ /* 0x020fca00000000ff */
[----:B------:R-:W-:-:S07]  /*2720*/  IMAD R13, R10, R89, RZ ;  /* 0x000000590a0d7224 */ /* 0x000fce00078e02ff */
.L_x_57:
[----:B------:R-:W-:Y:S05]  /*2730*/  BSYNC B1 ;  /* 0x0000000000017941 */ /* 0x000fea0003800000 */
.L_x_56:
[----:B------:R-:W-:Y:S01]  /*2740*/  @!P3 IMAD R35, R35, R88, R13 ;  /* 0x000000582323b224 */ /* 0x000fe200078e020d */
[----:B------:R-:W-:Y:S04]  /*2750*/  BSSY B1, `(.L_x_58) ;  /* 0x0000006000017945 */ /* 0x000fe80003800000 */
[----:B------:R0:W-:Y:S01]  /*2760*/  @!P3 STG.E.U8 desc[UR36][R6.64+0x11], R35 ;  /* 0x000011230600b986 */ /* 0x0001e2000c101124 */
[----:B------:R-:W-:Y:S05]  /*2770*/  @P5 BRA `(.L_x_59) ;  /* 0x00000000000c5947 */ /* 0x000fea0003800000 */
[----:B------:R-:W5:Y:S02]  /*2780*/  LDG.E.U8 R98, desc[UR36][R2.64+0x18] ;  /* 0x0000182402627981 */ /* 0x000f64000c1e1100 */
[----:B-----5:R-:W-:-:S05]  /*2790*/  PRMT R10, R98, 0x8880, RZ ;  /* 0x00008880620a7816 */ /* 0x020fca00000000ff */
[----:B------:R-:W-:-:S07]  /*27a0*/  IMAD R13, R10, R89, RZ ;  /* 0x000000590a0d7224 */ /* 0x000fce00078e02ff */
.L_x_59:
[----:B------:R-:W-:Y:S05]  /*27b0*/  BSYNC B1 ;  /* 0x0000000000017941 */ /* 0x000fea0003800000 */
.L_x_58:
[----:B---3--:R-:W-:Y:S01]  /*27c0*/  @!P5 IMAD R11, R36, R88, R13 ;  /* 0x00000058240bd224 */ /* 0x008fe200078e020d */
[----:B------:R-:W-:Y:S04]  /*27d0*/  BSSY B1, `(.L_x_60) ;  /* 0x0000006000017945 */ /* 0x000fe80003800000 */
[----:B------:R3:W-:Y:S01]  /*27e0*/  @!P5 STG.E.U8 desc[UR36][R4.64+0x18], R11 ;  /* 0x0000180b0400d986 */ /* 0x0007e2000c101124 */
[----:B------:R-:W-:Y:S05]  /*27f0*/  @P2 BRA `(.L_x_61) ;  /* 0x00000000000c2947 */ /* 0x000fea0003800000 */
[----:B------:R-:W5:Y:S02]  /*2800*/  LDG.E.U8 R98, desc[UR36][R2.64+0x19] ;  /* 0x0000192402627981 */ /* 0x000f64000c1e1100 */
[----:B-----5:R-:W-:-:S05]  /*2810*/  PRMT R10, R98, 0x8880, RZ ;  /* 0x00008880620a7816 */ /* 0x020fca00000000ff */
[----:B------:R-:W-:-:S07]  /*2820*/  IMAD R13, R10, R89, RZ ;  /* 0x000000590a0d7224 */ /* 0x000fce00078e02ff */
.L_x_61:
[----:B------:R-:W-:Y:S05]  /*2830*/  BSYNC B1 ;  /* 0x0000000000017941 */ /* 0x000fea0003800000 */
.L_x_60:
        /* <DEDUP_REMOVED lines=11> */
.L_x_63:
[----:B------:R-:W-:Y:S05]  /*28f0*/  BSYNC B1 ;  /* 0x0000000000017941 */ /* 0x000fea0003800000 */
.L_x_62:
[----:B---3--:R-:W-:Y:S01]  /*2900*/  @!P4 IMAD R11, R38, R88, R13 ;  /* 0x00000058260bc224 */ /* 0x008fe200078e020d */
[----:B------:R-:W-:Y:S04]  /*2910*/  BSSY B1, `(.L_x_64) ;  /* 0x0000006000017945 */ /* 0x000fe80003800000 */
[----:B------:R3:W-:Y:S01]  /*2920*/  @!P4 STG.E.U8 desc[UR36][R6.64+0x18], R11 ;  /* 0x0000180b0600c986 */ /* 0x0007e2000c101124 */
[----:B------:R-:W-:Y:S05]  /*2930*/  @P3 BRA `(.L_x_65) ;  /* 0x00000000000c3947 */ /* 0x000fea0003800000 */
[----:B------:R-:W5:Y:S02]  /*2940*/  LDG.E.U8 R98, desc[UR36][R8.64+0x19] ;  /* 0x0000192408627981 */ /* 0x000f64000c1e1100 */
[----:B-----5:R-:W-:-:S05]  /*2950*/  PRMT R10, R98, 0x8880, RZ ;  /* 0x00008880620a7816 */ /* 0x020fca00000000ff */
[----:B------:R-:W-:-:S07]  /*2960*/  IMAD R13, R10, R89, RZ ;  /* 0x000000590a0d7224 */ /* 0x000fce00078e02ff */
.L_x_65:
[----:B------:R-:W-:Y:S05]  /*2970*/  BSYNC B1 ;  /* 0x0000000000017941 */ /* 0x000fea0003800000 */
.L_x_64:
[----:B------:R-:W-:Y:S01]  /*2980*/  @!P3 IMAD R39, R39, R88, R13 ;  /* 0x000000582727b224 */ /* 0x000fe200078e020d */
[----:B------:R-:W-:Y:S04]  /*2990*/  BSSY B1, `(.L_x_66) ;  /* 0x0000006000017945 */ /* 0x000fe80003800000 */
[----:B------:R0:W-:Y:S01]  /*29a0*/  @!P3 STG.E.U8 desc[UR36][R6.64+0x19], R39 ;  /* 0x000019270600b986 */ /* 0x0001e2000c101124 */
[----:B------:R-:W-:Y:S05]  /*29b0*/  @P5 BRA `(.L_x_67) ;  /* 0x00000000000c5947 */ /* 0x000fea0003800000 */
[----:B------:R-:W5:Y:S02]  /*29c0*/  LDG.E.U8 R98, desc[UR36][R2.64+0x20] ;  /* 0x0000202402627981 */ /* 0x000f64000c1e1100 */
[----:B-----5:R-:W-:-:S05]  /*29d0*/  PRMT R10, R98, 0x8880, RZ ;  /* 0x00008880620a7816 */ /* 0x020fca00000000ff */
[----:B------:R-:W-:-:S07]  /*29e0*/  IMAD R13, R10, R89, RZ ;  /* 0x000000590a0d7224 */ /* 0x000fce00078e02ff */
.L_x_67:
[----:B------:R-:W-:Y:S05]  /*29f0*/  BSYNC B1 ;  /* 0x0000000000017941 */ /* 0x000fea0003800000 */
.L_x_66:
[----:B---3--:R-:W-:Y:S01]  /*2a00*/  @!P5 IMAD R11, R40, R88, R13 ;  /* 0x00000058280bd224 */ /* 0x008fe200078e020d */
[----:B------:R-:W-:Y:S04]  /*2a10*/  BSSY B1, `(.L_x_68) ;  /* 0x0000006000017945 */ /* 0x000fe80003800000 */
[----:B------:R3:W-:Y:S01]  /*2a20*/  @!P5 STG.E.U8 desc[UR36][R4.64+0x20], R11 ;  /* 0x0000200b0400d986 */ /* 0x0007e2000c101124 */
[----:B------:R-:W-:Y:S05]  /*2a30*/  @P2 BRA `(.L_x_69) ;  /* 0x00000000000c2947 */ /* 0x000fea0003800000 */
[----:B------:R-:W5:Y:S02]  /*2a40*/  LDG.E.U8 R98, desc[UR36][R2.64+0x21] ;  /* 0x0000212402627981 */ /* 0x000f64000c1e1100 */
[----:B-----5:R-:W-:-:S05]  /*2a50*/  PRMT R10, R98, 0x8880, RZ ;  /* 0x00008880620a7816 */ /* 0x020fca00000000ff */
[----:B------:R-:W-:-:S07]  /*2a60*/  IMAD R13, R10, R89, RZ ;  /* 0x000000590a0d7224 */ /* 0x000fce00078e02ff */
.L_x_69:
[----:B------:R-:W-:Y:S05]  /*2a70*/  BSYNC B1 ;  /* 0x0000000000017941 */ /* 0x000fea0003800000 */
.L_x_68:
        /* <DEDUP_REMOVED lines=11> */
.L_x_71:
[----:B------:R-:W-:Y:S05]  /*2b30*/  BSYNC B1 ;  /* 0x0000000000017941 */ /* 0x000fea0003800000 */
.L_x_70:
[----:B---3--:R-:W-:Y:S01]  /*2b40*/  @!P4 IMAD R11, R42, R88, R13 ;  /* 0x000000582a0bc224 */ /* 0x008fe200078e020d */
[----:B------:R-:W-:Y:S04]  /*2b50*/  BSSY B1, `(.L_x_72) ;  /* 0x0000006000017945 */ /* 0x000fe80003800000 */
[----:B------:R3:W-:Y:S01]  /*2b60*/  @!P4 STG.E.U8 desc[UR36][R6.64+0x20], R11 ;  /* 0x0000200b0600c986 */ /* 0x0007e2000c101124 */
[----:B------:R-:W-:Y:S05]  /*2b70*/  @P3 BRA `(.L_x_73) ;  /* 0x00000000000c3947 */ /* 0x000fea0003800000 */
[----:B------:R-:W5:Y:S02]  /*2b80*/  LDG.E.U8 R98, desc[UR36][R8.64+0x21] ;  /* 0x0000212408627981 */ /* 0x000f64000c1e1100 */
[----:B-----5:R-:W-:-:S05]  /*2b90*/  PRMT R10, R98, 0x8880, RZ ;  /* 0x00008880620a7816 */ /* 0x020fca00000000ff */
[----:B------:R-:W-:-:S07]  /*2ba0*/  IMAD R13, R10, R89, RZ ;  /* 0x000000590a0d7224 */ /* 0x000fce00078e02ff */
.L_x_73:
[----:B------:R-:W-:Y:S05]  /*2bb0*/  BSYNC B1 ;  /* 0x0000000000017941 */ /* 0x000fea0003800000 */
.L_x_72:
[----:B------:R-:W-:Y:S01]  /*2bc0*/  @!P3 IMAD R43, R43, R88, R13 ;  /* 0x000000582b2bb224 */ /* 0x000fe200078e020d */
[----:B------:R-:W-:Y:S04]  /*2bd0*/  BSSY B1, `(.L_x_74) ;  /* 0x0000006000017945 */ /* 0x000fe80003800000 */
[----:B------:R0:W-:Y:S01]  /*2be0*/  @!P3 STG.E.U8 desc[UR36][R6.64+0x21], R43 ;  /* 0x0000212b0600b986 */ /* 0x0001e2000c101124 */
[----:B------:R-:W-:Y:S05]  /*2bf0*/  @P5 BRA `(.L_x_75) ;  /* 0x00000000000c5947 */ /* 0x000fea0003800000 */
[----:B------:R-:W5:Y:S02]  /*2c00*/  LDG.E.U8 R98, desc[UR36][R2.64+0x28] ;  /* 0x0000282402627981 */ /* 0x000f64000c1e1100 */
[----:B-----5:R-:W-:-:S05]  /*2c10*/  PRMT R10, R98, 0x8880, RZ ;  /* 0x00008880620a7816 */ /* 0x020fca00000000ff */
[----:B------:R-:W-:-:S07]  /*2c20*/  IMAD R13, R10, R89, RZ ;  /* 0x000000590a0d7224 */ /* 0x000fce00078e02ff */
.L_x_75:
[----:B------:R-:W-:Y:S05]  /*2c30*/  BSYNC B1 ;  /* 0x0000000000017941 */ /* 0x000fea0003800000 */
.L_x_74:
[----:B---3--:R-:W-:Y:S01]  /*2c40*/  @!P5 IMAD R11, R44, R88, R13 ;  /* 0x000000582c0bd224 */ /* 0x008fe200078e020d */
[----:B------:R-:W-:Y:S04]  /*2c50*/  BSSY B1, `(.L_x_76) ;  /* 0x0000006000017945 */ /* 0x000fe80003800000 */
[----:B------:R3:W-:Y:S01]  /*2c60*/  @!P5 STG.E.U8 desc[UR36][R4.64+0x28], R11 ;  /* 0x0000280b0400d986 */ /* 0x0007e2000c101124 */
[----:B------:R-:W-:Y:S05]  /*2c70*/  @P2 BRA `(.L_x_77) ;  /* 0x00000000000c2947 */ /* 0x000fea0003800000 */
[----:B------:R-:W5:Y:S02]  /*2c80*/  LDG.E.U8 R98, desc[UR36][R2.64+0x29] ;  /* 0x0000292402627981 */ /* 0x000f64000c1e1100 */
[----:B-----5:R-:W-:-:S05]  /*2c90*/  PRMT R10, R98, 0x8880, RZ ;  /* 0x00008880620a7816 */ /* 0x020fca00000000ff */
[----:B------:R-:W-:-:S07]  /*2ca0*/  IMAD R13, R10, R89, RZ ;  /* 0x000000590a0d7224 */ /* 0x000fce00078e02ff */
.L_x_77:
[----:B------:R-:W-:Y:S05]  /*2cb0*/  BSYNC B1 ;  /* 0x0000000000017941 */ /* 0x000fea0003800000 */
.L_x_76:
        /* <DEDUP_REMOVED lines=11> */
.L_x_79:
[----:B------:R-:W-:Y:S05]  /*2d70*/  BSYNC B1 ;  /* 0x0000000000017941 */ /* 0x000fea0003800000 */
.L_x_78:
[----:B---3--:R-:W-:Y:S01]  /*2d80*/  @!P4 IMAD R11, R46, R88, R13 ;  /* 0x000000582e0bc224 */ /* 0x008fe200078e020d */
[----:B------:R-:W-:Y:S04]  /*2d90*/  BSSY B1, `(.L_x_80) ;  /* 0x0000006000017945 */ /* 0x000fe80003800000 */
[----:B------:R3:W-:Y:S01]  /*2da0*/  @!P4 STG.E.U8 desc[UR36][R6.64+0x28], R11 ;  /* 0x0000280b0600c986 */ /* 0x0007e2000c101124 */
[----:B------:R-:W-:Y:S05]  /*2db0*/  @P3 BRA `(.L_x_81) ;  /* 0x00000000000c3947 */ /* 0x000fea0003800000 */
[----:B------:R-:W5:Y:S02]  /*2dc0*/  LDG.E.U8 R98, desc[UR36][R8.64+0x29] ;  /* 0x0000292408627981 */ /* 0x000f64000c1e1100 */
[----:B-----5:R-:W-:-:S05]  /*2dd0*/  PRMT R10, R98, 0x8880, RZ ;  /* 0x00008880620a7816 */ /* 0x020fca00000000ff */
[----:B------:R-:W-:-:S07]  /*2de0*/  IMAD R13, R10, R89, RZ ;  /* 0x000000590a0d7224 */ /* 0x000fce00078e02ff */
.L_x_81:
[----:B------:R-:W-:Y:S05]  /*2df0*/  BSYNC B1 ;  /* 0x0000000000017941 */ /* 0x000fea0003800000 */
.L_x_80:
[----:B------:R-:W-:Y:S01]  /*2e00*/  @!P3 IMAD R47, R47, R88, R13 ;  /* 0x000000582f2fb224 */ /* 0x000fe200078e020d */
[----:B------:R-:W-:Y:S04]  /*2e10*/  BSSY B1, `(.L_x_82) ;  /* 0x0000006000017945 */ /* 0x000fe80003800000 */
[----:B------:R0:W-:Y:S01]  /*2e20*/  @!P3 STG.E.U8 desc[UR36][R6.64+0x29], R47 ;  /* 0x0000292f0600b986 */ /* 0x0001e2000c101124 */
[----:B------:R-:W-:Y:S05]  /*2e30*/  @P5 BRA `(.L_x_83) ;  /* 0x00000000000c5947 */ /* 0x000fea0003800000 */
[----:B------:R-:W5:Y:S02]  /*2e40*/  LDG.E.U8 R98, desc[UR36][R2.64+0x30] ;  /* 0x0000302402627981 */ /* 0x000f64000c1e1100 */
[----:B-----5:R-:W-:-:S05]  /*2e50*/  PRMT R10, R98, 0x8880, RZ ;  /* 0x00008880620a7816 */ /* 0x020fca00000000ff */
[----:B------:R-:W-:-:S07]  /*2e60*/  IMAD R13, R10, R89, RZ ;  /* 0x000000590a0d7224 */ /* 0x000fce00078e02ff */
.L_x_83:
[----:B------:R-:W-:Y:S05]  /*2e70*/  BSYNC B1 ;  /* 0x0000000000017941 */ /* 0x000fea0003800000 */
.L_x_82:
[----:B---3--:R-:W-:Y:S01]  /*2e80*/  @!P5 IMAD R11, R48, R88, R13 ;  /* 0x00000058300bd224 */ /* 0x008fe200078e020d */
[----:B------:R-:W-:Y:S04]  /*2e90*/  BSSY B1, `(.L_x_84) ;  /* 0x0000006000017945 */ /* 0x000fe80003800000 */
[----:B------:R3:W-:Y:S01]  /*2ea0*/  @!P5 STG.E.U8 desc[UR36][R4.64+0x30], R11 ;  /* 0x0000300b0400d986 */ /* 0x0007e2000c101124 */
[----:B------:R-:W-:Y:S05]  /*2eb0*/  @P2 BRA `(.L_x_85) ;  /* 0x00000000000c2947 */ /* 0x000fea0003800000 */
[----:B------:R-:W5:Y:S02]  /*2ec0*/  LDG.E.U8 R98, desc[UR36][R2.64+0x31] ;  /* 0x0000312402627981 */ /* 0x000f64000c1e1100 */
[----:B-----5:R-:W-:-:S05]  /*2ed0*/  PRMT R10, R98, 0x8880, RZ ;  /* 0x00008880620a7816 */ /* 0x020fca00000000ff */
[----:B------:R-:W-:-:S07]  /*2ee0*/  IMAD R13, R10, R89, RZ ;  /* 0x000000590a0d7224 */ /* 0x000fce00078e02ff */
.L_x_85:
[----:B------:R-:W-:Y:S05]  /*2ef0*/  BSYNC B1 ;  /* 0x0000000000017941 */ /* 0x000fea0003800000 */
.L_x_84:
        /* <DEDUP_REMOVED lines=11> */
.L_x_87:
[----:B------:R-:W-:Y:S05]  /*2fb0*/  BSYNC B1 ;  /* 0x0000000000017941 */ /* 0x000fea0003800000 */
.L_x_86:
[----:B---3--:R-:W-:Y:S01]  /*2fc0*/  @!P4 IMAD R11, R50, R88, R13 ;  /* 0x00000058320bc224 */ /* 0x008fe200078e020d */
[----:B------:R-:W-:Y:S04]  /*2fd0*/  BSSY B1, `(.L_x_88) ;  /* 0x0000006000017945 */ /* 0x000fe80003800000 */
[----:B------:R3:W-:Y:S01]  /*2fe0*/  @!P4 STG.E.U8 desc[UR36][R6.64+0x30], R11 ;  /* 0x0000300b0600c986 */ /* 0x0007e2000c101124 */
[----:B------:R-:W-:Y:S05]  /*2ff0*/  @P3 BRA `(.L_x_89) ;  /* 0x00000000000c3947 */ /* 0x000fea0003800000 */
[----:B------:R-:W5:Y:S02]  /*3000*/  LDG.E.U8 R98, desc[UR36][R8.64+0x31] ;  /* 0x0000312408627981 */ /* 0x000f64000c1e1100 */
[----:B-----5:R-:W-:-:S05]  /*3010*/  PRMT R10, R98, 0x8880, RZ ;  /* 0x00008880620a7816 */ /* 0x020fca00000000ff */
[----:B------:R-:W-:-:S07]  /*3020*/  IMAD R13, R10, R89, RZ ;  /* 0x000000590a0d7224 */ /* 0x000fce00078e02ff */
.L_x_89:
[----:B------:R-:W-:Y:S05]  /*3030*/  BSYNC B1 ;  /* 0x0000000000017941 */ /* 0x000fea0003800000 */
.L_x_88:
[----:B------:R-:W-:Y:S01]  /*3040*/  @!P3 IMAD R51, R51, R88, R13 ;  /* 0x000000583333b224 */ /* 0x000fe200078e020d */
[----:B------:R-:W-:Y:S04]  /*3050*/  BSSY B1, `(.L_x_90) ;  /* 0x0000006000017945 */ /* 0x000fe80003800000 */
[----:B------:R0:W-:Y:S01]  /*3060*/  @!P3 STG.E.U8 desc[UR36][R6.64+0x31], R51 ;  /* 0x000031330600b986 */ /* 0x0001e2000c101124 */
[----:B------:R-:W-:Y:S05]  /*3070*/  @P5 BRA `(.L_x_91) ;  /* 0x00000000000c5947 */ /* 0x000fea0003800000 */
[----:B------:R-:W5:Y:S02]  /*3080*/  LDG.E.U8 R98, desc[UR36][R2.64+0x38] ;  /* 0x0000382402627981 */ /* 0x000f64000c1e1100 */
[----:B-----5:R-:W-:-:S05]  /*3090*/  PRMT R10, R98, 0x8880, RZ ;  /* 0x00008880620a7816 */ /* 0x020fca00000000ff */
[----:B------:R-:W-:-:S07]  /*30a0*/  IMAD R13, R10, R89, RZ ;  /* 0x000000590a0d7224 */ /* 0x000fce00078e02ff */
.L_x_91:
[----:B------:R-:W-:Y:S05]  /*30b0*/  BSYNC B1 ;  /* 0x0000000000017941 */ /* 0x000fea0003800000 */
.L_x_90:
[----:B---3--:R-:W-:Y:S01]  /*30c0*/  @!P5 IMAD R11, R52, R88, R13 ;  /* 0x00000058340bd224 */ /* 0x008fe200078e020d */
[----:B------:R-:W-:Y:S04]  /*30d0*/  BSSY B1, `(.L_x_92) ;  /* 0x0000006000017945 */ /* 0x000fe80003800000 */
[----:B------:R3:W-:Y:S01]  /*30e0*/  @!P5 STG.E.U8 desc[UR36][R4.64+0x38], R11 ;  /* 0x0000380b0400d986 */ /* 0x0007e2000c101124 */
[----:B------:R-:W-:Y:S05]  /*30f0*/  @P2 BRA `(.L_x_93) ;  /* 0x00000000000c2947 */ /* 0x000fea0003800000 */
[----:B------:R-:W5:Y:S02]  /*3100*/  LDG.E.U8 R98, desc[UR36][R2.64+0x39] ;  /* 0x0000392402627981 */ /* 0x000f64000c1e1100 */
[----:B-----5:R-:W-:-:S05]  /*3110*/  PRMT R10, R98, 0x8880, RZ ;  /* 0x00008880620a7816 */ /* 0x020fca00000000ff */
[----:B------:R-:W-:-:S07]  /*3120*/  IMAD R13, R10, R89, RZ ;  /* 0x000000590a0d7224 */ /* 0x000fce00078e02ff */
.L_x_93:
[----:B------:R-:W-:Y:S05]  /*3130*/  BSYNC B1 ;  /* 0x0000000000017941 */ /* 0x000fea0003800000 */
.L_x_92:
        /* <DEDUP_REMOVED lines=11> */
.L_x_95:
[----:B------:R-:W-:Y:S05]  /*31f0*/  BSYNC B1 ;  /* 0x0000000000017941 */ /* 0x000fea0003800000 */
.L_x_94:
[----:B---3--:R-:W-:Y:S01]  /*3200*/  @!P4 IMAD R11, R54, R88, R13 ;  /* 0x00000058360bc224 */ /* 0x008fe200078e020d */
[----:B------:R-:W-:Y:S04]  /*3210*/  BSSY B1, `(.L_x_96) ;  /* 0x0000006000017945 */ /* 0x000fe80003800000 */
[----:B------:R3:W-:Y:S01]  /*3220*/  @!P4 STG.E.U8 desc[UR36][R6.64+0x38], R11 ;  /* 0x0000380b0600c986 */ /* 0x0007e2000c101124 */
[----:B------:R-:W-:Y:S05]  /*3230*/  @P3 BRA `(.L_x_97) ;  /* 0x00000000000c3947 */ /* 0x000fea0003800000 */
[----:B------:R-:W5:Y:S02]  /*3240*/  LDG.E.U8 R98, desc[UR36][R8.64+0x39] ;  /* 0x0000392408627981 */ /* 0x000f64000c1e1100 */
[----:B-----5:R-:W-:-:S05]  /*3250*/  PRMT R10, R98, 0x8880, RZ ;  /* 0x00008880620a7816 */ /* 0x020fca00000000ff */
[----:B------:R-:W-:-:S07]  /*3260*/  IMAD R13, R10, R89, RZ ;  /* 0x000000590a0d7224 */ /* 0x000fce00078e02ff */
.L_x_97:
[----:B------:R-:W-:Y:S05]  /*3270*/  BSYNC B1 ;  /* 0x0000000000017941 */ /* 0x000fea0003800000 */
.L_x_96:
[----:B------:R-:W-:Y:S01]  /*3280*/  @!P3 IMAD R55, R55, R88, R13 ;  /* 0x000000583737b224 */ /* 0x000fe200078e020d */
[----:B------:R-:W-:Y:S04]  /*3290*/  BSSY B1, `(.L_x_98) ;  /* 0x0000006000017945 */ /* 0x000fe80003800000 */
[----:B------:R0:W-:Y:S01]  /*32a0*/  @!P3 STG.E.U8 desc[UR36][R6.64+0x39], R55 ;  /* 0x000039370600b986 */ /* 0x0001e2000c101124 */
[----:B------:R-:W-:Y:S05]  /*32b0*/  @P5 BRA `(.L_x_99) ;  /* 0x00000000000c5947 */ /* 0x000fea0003800000 */
[----:B------:R-:W5:Y:S02]  /*32c0*/  LDG.E.U8 R98, desc[UR36][R2.64+0x40] ;  /* 0x0000402402627981 */ /* 0x000f64000c1e1100 */
[----:B-----5:R-:W-:-:S05]  /*32d0*/  PRMT R10, R98, 0x8880, RZ ;  /* 0x00008880620a7816 */ /* 0x020fca00000000ff */
[----:B------:R-:W-:-:S07]  /*32e0*/  IMAD R13, R10, R89, RZ ;  /* 0x000000590a0d7224 */ /* 0x000fce00078e02ff */
.L_x_99:
[----:B------:R-:W-:Y:S05]  /*32f0*/  BSYNC B1 ;  /* 0x0000000000017941 */ /* 0x000fea0003800000 */
.L_x_98:
[----:B---3--:R-:W-:Y:S01]  /*3300*/  @!P5 IMAD R11, R56, R88, R13 ;  /* 0x00000058380bd224 */ /* 0x008fe200078e020d */
[----:B------:R-:W-:Y:S04]  /*3310*/  BSSY B1, `(.L_x_100) ;  /* 0x0000006000017945 */ /* 0x000fe80003800000 */
[----:B------:R3:W-:Y:S01]  /*3320*/  @!P5 STG.E.U8 desc[UR36][R4.64+0x40], R11 ;  /* 0x0000400b0400d986 */ /* 0x0007e2000c101124 */
[----:B------:R-:W-:Y:S05]  /*3330*/  @P2 BRA `(.L_x_101) ;  /* 0x00000000000c2947 */ /* 0x000fea0003800000 */
[----:B------:R-:W5:Y:S02]  /*3340*/  LDG.E.U8 R98, desc[UR36][R2.64+0x41] ;  /* 0x0000412402627981 */ /* 0x000f64000c1e1100 */
[----:B-----5:R-:W-:-:S05]  /*3350*/  PRMT R10, R98, 0x8880, RZ ;  /* 0x00008880620a7816 */ /* 0x020fca00000000ff */
[----:B------:R-:W-:-:S07]  /*3360*/  IMAD R13, R10, R89, RZ ;  /* 0x000000590a0d7224 */ /* 0x000fce00078e02ff */
.L_x_101:
[----:B------:R-:W-:Y:S05]  /*3370*/  BSYNC B1 ;  /* 0x0000000000017941 */ /* 0x000fea0003800000 */
.L_x_100:
        /* <DEDUP_REMOVED lines=11> */
.L_x_103:
[----:B------:R-:W-:Y:S05]  /*3430*/  BSYNC B1 ;  /* 0x0000000000017941 */ /* 0x000fea0003800000 */
.L_x_102:
[----:B---3--:R-:W-:Y:S01]  /*3440*/  @!P4 IMAD R11, R58, R88, R13 ;  /* 0x000000583a0bc224 */ /* 0x008fe200078e020d */
[----:B------:R-:W-:Y:S04]  /*3450*/  BSSY B1, `(.L_x_104) ;  /* 0x0000006000017945 */ /* 0x000fe80003800000 */
[----:B------:R3:W-:Y:S01]  /*3460*/  @!P4 STG.E.U8 desc[UR36][R6.64+0x40], R11 ;  /* 0x0000400b0600c986 */ /* 0x0007e2000c101124 */
[----:B------:R-:W-:Y:S05]  /*3470*/  @P3 BRA `(.L_x_105) ;  /* 0x00000000000c3947 */ /* 0x000fea0003800000 */
[----:B------:R-:W5:Y:S02]  /*3480*/  LDG.E.U8 R98, desc[UR36][R8.64+0x41] ;  /* 0x0000412408627981 */ /* 0x000f64000c1e1100 */
[----:B-----5:R-:W-:-:S05]  /*3490*/  PRMT R10, R98, 0x8880, RZ ;  /* 0x00008880620a7816 */ /* 0x020fca00000000ff */
[----:B------:R-:W-:-:S07]  /*34a0*/  IMAD R13, R10, R89, RZ ;  /* 0x000000590a0d7224 */ /* 0x000fce00078e02ff */
.L_x_105:
[----:B------:R-:W-:Y:S05]  /*34b0*/  BSYNC B1 ;  /* 0x0000000000017941 */ /* 0x000fea0003800000 */
.L_x_104:
[----:B------:R-:W-:Y:S01]  /*34c0*/  @!P3 IMAD R59, R59, R88, R13 ;  /* 0x000000583b3bb224 */ /* 0x000fe200078e020d */
[----:B------:R-:W-:Y:S04]  /*34d0*/  BSSY B1, `(.L_x_106) ;  /* 0x0000006000017945 */ /* 0x000fe80003800000 */
[----:B------:R0:W-:Y:S01]  /*34e0*/  @!P3 STG.E.U8 desc[UR36][R6.64+0x41], R59 ;  /* 0x0000413b0600b986 */ /* 0x0001e2000c101124 */
[----:B------:R-:W-:Y:S05]  /*34f0*/  @P5 BRA `(.L_x_107) ;  /* 0x00000000000c5947 */ /* 0x000fea0003800000 */
[----:B------:R-:W5:Y:S02]  /*3500*/  LDG.E.U8 R98, desc[UR36][R2.64+0x48] ;  /* 0x0000482402627981 */ /* 0x000f64000c1e1100 */
[----:B-----5:R-:W-:-:S05]  /*3510*/  PRMT R10, R98, 0x8880, RZ ;  /* 0x00008880620a7816 */ /* 0x020fca00000000ff */
[----:B------:R-:W-:-:S07]  /*3520*/  IMAD R13, R10, R89, RZ ;  /* 0x000000590a0d7224 */ /* 0x000fce00078e02ff */
.L_x_107:
[----:B------:R-:W-:Y:S05]  /*3530*/  BSYNC B1 ;  /* 0x0000000000017941 */ /* 0x000fea0003800000 */
.L_x_106:
[----:B---3--:R-:W-:Y:S01]  /*3540*/  @!P5 IMAD R11, R60, R88, R13 ;  /* 0x000000583c0bd224 */ /* 0x008fe200078e020d */
[----:B------:R-:W-:Y:S04]  /*3550*/  BSSY B1, `(.L_x_108) ;  /* 0x0000006000017945 */ /* 0x000fe80003800000 */
[----:B------:R3:W-:Y:S01]  /*3560*/  @!P5 STG.E.U8 desc[UR36][R4.64+0x48], R11 ;  /* 0x0000480b0400d986 */ /* 0x0007e2000c101124 */
[----:B------:R-:W-:Y:S05]  /*3570*/  @P2 BRA `(.L_x_109) ;  /* 0x00000000000c2947 */ /* 0x000fea0003800000 */
[----:B------:R-:W5:Y:S02]  /*3580*/  LDG.E.U8 R98, desc[UR36][R2.64+0x49] ;  /* 0x0000492402627981 */ /* 0x000f64000c1e1100 */
[----:B-----5:R-:W-:-:S05]  /*3590*/  PRMT R10, R98, 0x8880, RZ ;  /* 0x00008880620a7816 */ /* 0x020fca00000000ff */
[----:B------:R-:W-:-:S07]  /*35a0*/  IMAD R13, R10, R89, RZ ;  /* 0x000000590a0d7224 */ /* 0x000fce00078e02ff */
.L_x_109:
[----:B------:R-:W-:Y:S05]  /*35b0*/  BSYNC B1 ;  /* 0x0000000000017941 */ /* 0x000fea0003800000 */
.L_x_108:
        /* <DEDUP_REMOVED lines=11> */
.L_x_111:
[----:B------:R-:W-:Y:S05]  /*3670*/  BSYNC B1 ;  /* 0x0000000000017941 */ /* 0x000fea0003800000 */
.L_x_110:
[----:B---3--:R-:W-:Y:S01]  /*3680*/  @!P4 IMAD R11, R62, R88, R13 ;  /* 0x000000583e0bc224 */ /* 0x008fe200078e020d */
[----:B------:R-:W-:Y:S04]  /*3690*/  BSSY B1, `(.L_x_112) ;  /* 0x0000006000017945 */ /* 0x000fe80003800000 */
[----:B------:R3:W-:Y:S01]  /*36a0*/  @!P4 STG.E.U8 desc[UR36][R6.64+0x48], R11 ;  /* 0x0000480b0600c986 */ /* 0x0007e2000c101124 */
[----:B------:R-:W-:Y:S05]  /*36b0*/  @P3 BRA `(.L_x_113) ;  /* 0x00000000000c3947 */ /* 0x000fea0003800000 */
[----:B------:R-:W5:Y:S02]  /*36c0*/  LDG.E.U8 R98, desc[UR36][R8.64+0x49] ;  /* 0x0000492408627981 */ /* 0x000f64000c1e1100 */
[----:B-----5:R-:W-:-:S05]  /*36d0*/  PRMT R10, R98, 0x8880, RZ ;  /* 0x00008880620a7816 */ /* 0x020fca00000000ff */
[----:B------:R-:W-:-:S07]  /*36e0*/  IMAD R13, R10, R89, RZ ;  /* 0x000000590a0d7224 */ /* 0x000fce00078e02ff */
.L_x_113:
[----:B------:R-:W-:Y:S05]  /*36f0*/  BSYNC B1 ;  /* 0x0000000000017941 */ /* 0x000fea0003800000 */
.L_x_112:
[----:B------:R-:W-:Y:S01]  /*3700*/  @!P3 IMAD R63, R63, R88, R13 ;  /* 0x000000583f3fb224 */ /* 0x000fe200078e020d */
[----:B------:R-:W-:Y:S04]  /*3710*/  BSSY B1, `(.L_x_114) ;  /* 0x0000006000017945 */ /* 0x000fe80003800000 */
[----:B------:R0:W-:Y:S01]  /*3720*/  @!P3 STG.E.U8 desc[UR36][R6.64+0x49], R63 ;  /* 0x0000493f0600b986 */ /* 0x0001e2000c101124 */
[----:B------:R-:W-:Y:S05]  /*3730*/  @P5 BRA `(.L_x_115) ;  /* 0x00000000000c5947 */ /* 0x000fea0003800000 */
[----:B------:R-:W5:Y:S02]  /*3740*/  LDG.E.U8 R98, desc[UR36][R2.64+0x50] ;  /* 0x0000502402627981 */ /* 0x000f64000c1e1100 */
[----:B-----5:R-:W-:-:S05]  /*3750*/  PRMT R10, R98, 0x8880, RZ ;  /* 0x00008880620a7816 */ /* 0x020fca00000000ff */
[----:B------:R-:W-:-:S07]  /*3760*/  IMAD R13, R10, R89, RZ ;  /* 0x000000590a0d7224 */ /* 0x000fce00078e02ff */
.L_x_115:
[----:B------:R-:W-:Y:S05]  /*3770*/  BSYNC B1 ;  /* 0x0000000000017941 */ /* 0x000fea0003800000 */
.L_x_114:
[----:B---3--:R-:W-:Y:S01]  /*3780*/  @!P5 IMAD R11, R64, R88, R13 ;  /* 0x00000058400bd224 */ /* 0x008fe200078e020d */
[----:B------:R-:W-:Y:S04]  /*3790*/  BSSY B1, `(.L_x_116) ;  /* 0x0000006000017945 */ /* 0x000fe80003800000 */
[----:B------:R3:W-:Y:S01]  /*37a0*/  @!P5 STG.E.U8 desc[UR36][R4.64+0x50], R11 ;  /* 0x0000500b0400d986 */ /* 0x0007e2000c101124 */
[----:B------:R-:W-:Y:S05]  /*37b0*/  @P2 BRA `(.L_x_117) ;  /* 0x00000000000c2947 */ /* 0x000fea0003800000 */
[----:B------:R-:W5:Y:S02]  /*37c0*/  LDG.E.U8 R98, desc[UR36][R2.64+0x51] ;  /* 0x0000512402627981 */ /* 0x000f64000c1e1100 */
[----:B-----5:R-:W-:-:S05]  /*37d0*/  PRMT R10, R98, 0x8880, RZ ;  /* 0x00008880620a7816 */ /* 0x020fca00000000ff */
[----:B------:R-:W-:-:S07]  /*37e0*/  IMAD R13, R10, R89, RZ ;  /* 0x000000590a0d7224 */ /* 0x000fce00078e02ff */
.L_x_117:
[----:B------:R-:W-:Y:S05]  /*37f0*/  BSYNC B1 ;  /* 0x0000000000017941 */ /* 0x000fea0003800000 */
.L_x_116:
        /* <DEDUP_REMOVED lines=11> */
.L_x_119:
[----:B------:R-:W-:Y:S05]  /*38b0*/  BSYNC B1 ;  /* 0x0000000000017941 */ /* 0x000fea0003800000 */
.L_x_118:
[----:B---3--:R-:W-:Y:S01]  /*38c0*/  @!P4 IMAD R11, R66, R88, R13 ;  /* 0x00000058420bc224 */ /* 0x008fe200078e020d */
[----:B------:R-:W-:Y:S04]  /*38d0*/  BSSY B1, `(.L_x_120) ;  /* 0x0000006000017945 */ /* 0x000fe80003800000 */
[----:B------:R3:W-:Y:S01]  /*38e0*/  @!P4 STG.E.U8 desc[UR36][R6.64+0x50], R11 ;  /* 0x0000500b0600c986 */ /* 0x0007e2000c101124 */
[----:B------:R-:W-:Y:S05]  /*38f0*/  @P3 BRA `(.L_x_121) ;  /* 0x00000000000c3947 */ /* 0x000fea0003800000 */
[----:B------:R-:W5:Y:S02]  /*3900*/  LDG.E.U8 R98, desc[UR36][R8.64+0x51] ;  /* 0x0000512408627981 */ /* 0x000f64000c1e1100 */
[----:B-----5:R-:W-:-:S05]  /*3910*/  PRMT R10, R98, 0x8880, RZ ;  /* 0x00008880620a7816 */ /* 0x020fca00000000ff */
[----:B------:R-:W-:-:S07]  /*3920*/  IMAD R13, R10, R89, RZ ;  /* 0x000000590a0d7224 */ /* 0x000fce00078e02ff */
.L_x_121:
[----:B------:R-:W-:Y:S05]  /*3930*/  BSYNC B1 ;  /* 0x0000000000017941 */ /* 0x000fea0003800000 */
.L_x_120:
[----:B------:R-:W-:Y:S01]  /*3940*/  @!P3 IMAD R67, R67, R88, R13 ;  /* 0x000000584343b224 */ /* 0x000fe200078e020d */
[----:B------:R-:W-:Y:S04]  /*3950*/  BSSY B1, `(.L_x_122) ;  /* 0x0000006000017945 */ /* 0x000fe80003800000 */
[----:B------:R0:W-:Y:S01]  /*3960*/  @!P3 STG.E.U8 desc[UR36][R6.64+0x51], R67 ;  /* 0x000051430600b986 */ /* 0x0001e2000c101124 */
[----:B------:R-:W-:Y:S05]  /*3970*/  @P5 BRA `(.L_x_123) ;  /* 0x00000000000c5947 */ /* 0x000fea0003800000 */
[----:B------:R-:W5:Y:S02]  /*3980*/  LDG.E.U8 R98, desc[UR36][R2.64+0x58] ;  /* 0x0000582402627981 */ /* 0x000f64000c1e1100 */
[----:B-----5:R-:W-:-:S05]  /*3990*/  PRMT R10, R98, 0x8880, RZ ;  /* 0x00008880620a7816 */ /* 0x020fca00000000ff */
[----:B------:R-:W-:-:S07]  /*39a0*/  IMAD R13, R10, R89, RZ ;  /* 0x000000590a0d7224 */ /* 0x000fce00078e02ff */
.L_x_123:
[----:B------:R-:W-:Y:S05]  /*39b0*/  BSYNC B1 ;  /* 0x0000000000017941 */ /* 0x000fea0003800000 */
.L_x_122:
[----:B---3--:R-:W-:Y:S01]  /*39c0*/  @!P5 IMAD R11, R68, R88, R13 ;  /* 0x00000058440bd224 */ /* 0x008fe200078e020d */
[----:B------:R-:W-:Y:S04]  /*39d0*/  BSSY B1, `(.L_x_124) ;  /* 0x0000006000017945 */ /* 0x000fe80003800000 */
[----:B------:R3:W-:Y:S01]  /*39e0*/  @!P5 STG.E.U8 desc[UR36][R4.64+0x58], R11 ;  /* 0x0000580b0400d986 */ /* 0x0007e2000c101124 */
[----:B------:R-:W-:Y:S05]  /*39f0*/  @P2 BRA `(.L_x_125) ;  /* 0x00000000000c2947 */ /* 0x000fea0003800000 */
[----:B------:R-:W5:Y:S02]  /*3a00*/  LDG.E.U8 R98, desc[UR36][R2.64+0x59] ;  /* 0x0000592402627981 */ /* 0x000f64000c1e1100 */
[----:B-----5:R-:W-:-:S05]  /*3a10*/  PRMT R10, R98, 0x8880, RZ ;  /* 0x00008880620a7816 */ /* 0x020fca00000000ff */
[----:B------:R-:W-:-:S07]  /*3a20*/  IMAD R13, R10, R89, RZ ;  /* 0x000000590a0d7224 */ /* 0x000fce00078e02ff */
.L_x_125:
[----:B------:R-:W-:Y:S05]  /*3a30*/  BSYNC B1 ;  /* 0x0000000000017941 */ /* 0x000fea0003800000 */
.L_x_124:
        /* <DEDUP_REMOVED lines=11> */
.L_x_127:
[----:B------:R-:W-:Y:S05]  /*3af0*/  BSYNC B1 ;  /* 0x0000000000017941 */ /* 0x000fea0003800000 */
.L_x_126:
[----:B---3--:R-:W-:Y:S01]  /*3b00*/  @!P4 IMAD R11, R70, R88, R13 ;  /* 0x00000058460bc224 */ /* 0x008fe200078e020d */
[----:B------:R-:W-:Y:S04]  /*3b10*/  BSSY B1, `(.L_x_128) ;  /* 0x0000006000017945 */ /* 0x000fe80003800000 */
[----:B------:R3:W-:Y:S01]  /*3b20*/  @!P4 STG.E.U8 desc[UR36][R6.64+0x58], R11 ;  /* 0x0000580b0600c986 */ /* 0x0007e2000c101124 */
[----:B------:R-:W-:Y:S05]  /*3b30*/  @P3 BRA `(.L_x_129) ;  /* 0x00000000000c3947 */ /* 0x000fea0003800000 */
[----:B------:R-:W5:Y:S02]  /*3b40*/  LDG.E.U8 R98, desc[UR36][R8.64+0x59] ;  /* 0x0000592408627981 */ /* 0x000f64000c1e1100 */
[----:B-----5:R-:W-:-:S05]  /*3b50*/  PRMT R10, R98, 0x8880, RZ ;  /* 0x00008880620a7816 */ /* 0x020fca00000000ff */
[----:B------:R-:W-:-:S07]  /*3b60*/  IMAD R13, R10, R89, RZ ;  /* 0x000000590a0d7224 */ /* 0x000fce00078e02ff */
.L_x_129:
[----:B------:R-:W-:Y:S05]  /*3b70*/  BSYNC B1 ;  /* 0x0000000000017941 */ /* 0x000fea0003800000 */
.L_x_128:
[----:B------:R-:W-:Y:S01]  /*3b80*/  @!P3 IMAD R71, R71, R88, R13 ;  /* 0x000000584747b224 */ /* 0x000fe200078e020d */
[----:B------:R-:W-:Y:S04]  /*3b90*/  BSSY B1, `(.L_x_130) ;  /* 0x0000006000017945 */ /* 0x000fe80003800000 */
[----:B------:R0:W-:Y:S01]  /*3ba0*/  @!P3 STG.E.U8 desc[UR36][R6.64+0x59], R71 ;  /* 0x000059470600b986 */ /* 0x0001e2000c101124 */
[----:B------:R-:W-:Y:S05]  /*3bb0*/  @P5 BRA `(.L_x_131) ;  /* 0x00000000000c5947 */ /* 0x000fea0003800000 */
[----:B------:R-:W5:Y:S02]  /*3bc0*/  LDG.E.U8 R98, desc[UR36][R2.64+0x60] ;  /* 0x0000602402627981 */ /* 0x000f64000c1e1100 */
[----:B-----5:R-:W-:-:S05]  /*3bd0*/  PRMT R10, R98, 0x8880, RZ ;  /* 0x00008880620a7816 */ /* 0x020fca00000000ff */
[----:B------:R-:W-:-:S07]  /*3be0*/  IMAD R13, R10, R89, RZ ;  /* 0x000000590a0d7224 */ /* 0x000fce00078e02ff */
.L_x_131:
[----:B------:R-:W-:Y:S05]  /*3bf0*/  BSYNC B1 ;  /* 0x0000000000017941 */ /* 0x000fea0003800000 */
.L_x_130:
[----:B---3--:R-:W-:Y:S01]  /*3c00*/  @!P5 IMAD R11, R72, R88, R13 ;  /* 0x00000058480bd224 */ /* 0x008fe200078e020d */
[----:B------:R-:W-:Y:S04]  /*3c10*/  BSSY B1, `(.L_x_132) ;  /* 0x0000006000017945 */ /* 0x000fe80003800000 */
[----:B------:R3:W-:Y:S01]  /*3c20*/  @!P5 STG.E.U8 desc[UR36][R4.64+0x60], R11 ;  /* 0x0000600b0400d986 */ /* 0x0007e2000c101124 */
[----:B------:R-:W-:Y:S05]  /*3c30*/  @P2 BRA `(.L_x_133) ;  /* 0x00000000000c2947 */ /* 0x000fea0003800000 */
[----:B------:R-:W5:Y:S02]  /*3c40*/  LDG.E.U8 R98, desc[UR36][R2.64+0x61] ;  /* 0x0000612402627981 */ /* 0x000f64000c1e1100 */
[----:B-----5:R-:W-:-:S05]  /*3c50*/  PRMT R10, R98, 0x8880, RZ ;  /* 0x00008880620a7816 */ /* 0x020fca00000000ff */
[----:B------:R-:W-:-:S07]  /*3c60*/  IMAD R13, R10, R89, RZ ;  /* 0x000000590a0d7224 */ /* 0x000fce00078e02ff */
.L_x_133:
[----:B------:R-:W-:Y:S05]  /*3c70*/  BSYNC B1 ;  /* 0x0000000000017941 */ /* 0x000fea0003800000 */
.L_x_132:
        /* <DEDUP_REMOVED lines=11> */
.L_x_135:
[----:B------:R-:W-:Y:S05]  /*3d30*/  BSYNC B1 ;  /* 0x0000000000017941 */ /* 0x000fea0003800000 */
.L_x_134:
[----:B---3--:R-:W-:Y:S01]  /*3d40*/  @!P4 IMAD R11, R74, R88, R13 ;  /* 0x000000584a0bc224 */ /* 0x008fe200078e020d */
[----:B------:R-:W-:Y:S04]  /*3d50*/  BSSY B1, `(.L_x_136) ;  /* 0x0000006000017945 */ /* 0x000fe80003800000 */
[----:B------:R3:W-:Y:S01]  /*3d60*/  @!P4 STG.E.U8 desc[UR36][R6.64+0x60], R11 ;  /* 0x0000600b0600c986 */ /* 0x0007e2000c101124 */
[----:B------:R-:W-:Y:S05]  /*3d70*/  @P3 BRA `(.L_x_137) ;  /* 0x00000000000c3947 */ /* 0x000fea0003800000 */
[----:B------:R-:W5:Y:S02]  /*3d80*/  LDG.E.U8 R98, desc[UR36][R8.64+0x61] ;  /* 0x0000612408627981 */ /* 0x000f64000c1e1100 */
[----:B-----5:R-:W-:-:S05]  /*3d90*/  PRMT R10, R98, 0x8880, RZ ;  /* 0x00008880620a7816 */ /* 0x020fca00000000ff */
[----:B------:R-:W-:-:S07]  /*3da0*/  IMAD R13, R10, R89, RZ ;  /* 0x000000590a0d7224 */ /* 0x000fce00078e02ff */
.L_x_137:
[----:B------:R-:W-:Y:S05]  /*3db0*/  BSYNC B1 ;  /* 0x0000000000017941 */ /* 0x000fea0003800000 */
.L_x_136:
[----:B------:R-:W-:Y:S01]  /*3dc0*/  @!P3 IMAD R75, R75, R88, R13 ;  /* 0x000000584b4bb224 */ /* 0x000fe200078e020d */
[----:B------:R-:W-:Y:S04]  /*3dd0*/  BSSY B1, `(.L_x_138) ;  /* 0x0000006000017945 */ /* 0x000fe80003800000 */
[----:B------:R0:W-:Y:S01]  /*3de0*/  @!P3 STG.E.U8 desc[UR36][R6.64+0x61], R75 ;  /* 0x0000614b0600b986 */ /* 0x0001e2000c101124 */
[----:B------:R-:W-:Y:S05]  /*3df0*/  @P5 BRA `(.L_x_139) ;  /* 0x00000000000c5947 */ /* 0x000fea0003800000 */
[----:B------:R-:W5:Y:S02]  /*3e00*/  LDG.E.U8 R98, desc[UR36][R2.64+0x68] ;  /* 0x0000682402627981 */ /* 0x000f64000c1e1100 */
[----:B-----5:R-:W-:-:S05]  /*3e10*/  PRMT R10, R98, 0x8880, RZ ;  /* 0x00008880620a7816 */ /* 0x020fca00000000ff */
[----:B------:R-:W-:-:S07]  /*3e20*/  IMAD R13, R10, R89, RZ ;  /* 0x000000590a0d7224 */ /* 0x000fce00078e02ff */
.L_x_139:
[----:B------:R-:W-:Y:S05]  /*3e30*/  BSYNC B1 ;  /* 0x0000000000017941 */ /* 0x000fea0003800000 */
.L_x_138:
[----:B---3--:R-:W-:Y:S01]  /*3e40*/  @!P5 IMAD R11, R76, R88, R13 ;  /* 0x000000584c0bd224 */ /* 0x008fe200078e020d */
[----:B------:R-:W-:Y:S04]  /*3e50*/  BSSY B1, `(.L_x_140) ;  /* 0x0000006000017945 */ /* 0x000fe80003800000 */
[----:B------:R3:W-:Y:S01]  /*3e60*/  @!P5 STG.E.U8 desc[UR36][R4.64+0x68], R11 ;  /* 0x0000680b0400d986 */ /* 0x0007e2000c101124 */
[----:B------:R-:W-:Y:S05]  /*3e70*/  @P2 BRA `(.L_x_141) ;  /* 0x00000000000c2947 */ /* 0x000fea0003800000 */
[----:B------:R-:W5:Y:S02]  /*3e80*/  LDG.E.U8 R98, desc[UR36][R2.64+0x69] ;  /* 0x0000692402627981 */ /* 0x000f64000c1e1100 */
[----:B-----5:R-:W-:-:S05]  /*3e90*/  PRMT R10, R98, 0x8880, RZ ;  /* 0x00008880620a7816 */ /* 0x020fca00000000ff */
[----:B------:R-:W-:-:S07]  /*3ea0*/  IMAD R13, R10, R89, RZ ;  /* 0x000000590a0d7224 */ /* 0x000fce00078e02ff */
.L_x_141:
[----:B------:R-:W-:Y:S05]  /*3eb0*/  BSYNC B1 ;  /* 0x0000000000017941 */ /* 0x000fea0003800000 */
.L_x_140:
        /* <DEDUP_REMOVED lines=11> */
.L_x_143:
[----:B------:R-:W-:Y:S05]  /*3f70*/  BSYNC B1 ;  /* 0x0000000000017941 */ /* 0x000fea0003800000 */
.L_x_142:
[----:B---3--:R-:W-:Y:S01]  /*3f80*/  @!P4 IMAD R11, R78, R88, R13 ;  /* 0x000000584e0bc224 */ /* 0x008fe200078e020d */
[----:B------:R-:W-:Y:S04]  /*3f90*/  BSSY B1, `(.L_x_144) ;  /* 0x0000006000017945 */ /* 0x000fe80003800000 */
[----:B------:R3:W-:Y:S01]  /*3fa0*/  @!P4 STG.E.U8 desc[UR36][R6.64+0x68], R11 ;  /* 0x0000680b0600c986 */ /* 0x0007e2000c101124 */
[----:B------:R-:W-:Y:S05]  /*3fb0*/  @P3 BRA `(.L_x_145) ;  /* 0x00000000000c3947 */ /* 0x000fea0003800000 */
[----:B------:R-:W5:Y:S02]  /*3fc0*/  LDG.E.U8 R98, desc[UR36][R8.64+0x69] ;  /* 0x0000692408627981 */ /* 0x000f64000c1e1100 */
[----:B-----5:R-:W-:-:S05]  /*3fd0*/  PRMT R10, R98, 0x8880, RZ ;  /* 0x00008880620a7816 */ /* 0x020fca00000000ff */
[----:B------:R-:W-:-:S07]  /*3fe0*/  IMAD R13, R10, R89, RZ ;  /* 0x000000590a0d7224 */ /* 0x000fce00078e02ff */
.L_x_145:
[----:B------:R-:W-:Y:S05]  /*3ff0*/  BSYNC B1 ;  /* 0x0000000000017941 */ /* 0x000fea0003800000 */
.L_x_144:
[----:B------:R-:W-:Y:S01]  /*4000*/  @!P3 IMAD R79, R79, R88, R13 ;  /* 0x000000584f4fb224 */ /* 0x000fe200078e020d */
[----:B------:R-:W-:Y:S04]  /*4010*/  BSSY B1, `(.L_x_146) ;  /* 0x0000006000017945 */ /* 0x000fe80003800000 */
[----:B------:R0:W-:Y:S01]  /*4020*/  @!P3 STG.E.U8 desc[UR36][R6.64+0x69], R79 ;  /* 0x0000694f0600b986 */ /* 0x0001e2000c101124 */
[----:B------:R-:W-:Y:S05]  /*4030*/  @P5 BRA `(.L_x_147) ;  /* 0x00000000000c5947 */ /* 0x000fea0003800000 */
[----:B------:R-:W5:Y:S02]  /*4040*/  LDG.E.U8 R98, desc[UR36][R2.64+0x70] ;  /* 0x0000702402627981 */ /* 0x000f64000c1e1100 */
[----:B-----5:R-:W-:-:S05]  /*4050*/  PRMT R10, R98, 0x8880, RZ ;  /* 0x00008880620a7816 */ /* 0x020fca00000000ff */
[----:B------:R-:W-:-:S07]  /*4060*/  IMAD R13, R10, R89, RZ ;  /* 0x000000590a0d7224 */ /* 0x000fce00078e02ff */
.L_x_147:
[----:B------:R-:W-:Y:S05]  /*4070*/  BSYNC B1 ;  /* 0x0000000000017941 */ /* 0x000fea0003800000 */
.L_x_146:
[----:B---3--:R-:W-:Y:S01]  /*4080*/  @!P5 IMAD R11, R80, R88, R13 ;  /* 0x00000058500bd224 */ /* 0x008fe200078e020d */
[----:B------:R-:W-:Y:S04]  /*4090*/  BSSY B1, `(.L_x_148) ;  /* 0x0000006000017945 */ /* 0x000fe80003800000 */
[----:B------:R3:W-:Y:S01]  /*40a0*/  @!P5 STG.E.U8 desc[UR36][R4.64+0x70], R11 ;  /* 0x0000700b0400d986 */ /* 0x0007e2000c101124 */
[----:B------:R-:W-:Y:S05]  /*40b0*/  @P2 BRA `(.L_x_149) ;  /* 0x00000000000c2947 */ /* 0x000fea0003800000 */
[----:B------:R-:W5:Y:S02]  /*40c0*/  LDG.E.U8 R98, desc[UR36][R2.64+0x71] ;  /* 0x0000712402627981 */ /* 0x000f64000c1e1100 */
[----:B-----5:R-:W-:-:S05]  /*40d0*/  PRMT R10, R98, 0x8880, RZ ;  /* 0x00008880620a7816 */ /* 0x020fca00000000ff */
[----:B------:R-:W-:-:S07]  /*40e0*/  IMAD R13, R10, R89, RZ ;  /* 0x000000590a0d7224 */ /* 0x000fce00078e02ff */
.L_x_149:
[----:B------:R-:W-:Y:S05]  /*40f0*/  BSYNC B1 ;  /* 0x0000000000017941 */ /* 0x000fea0003800000 */
.L_x_148:
[C---:B------:R-:W-:Y:S01]  /*4100*/  ISETP.LT.OR P4, PT, R0.reuse, 0x71, !P0 ;  /* 0x000000710000780c */ /* 0x040fe20004781670 */
[----:B------:R-:W-:Y:S01]  /*4110*/  @!P2 IMAD R81, R81, R88, R13 ;  /* 0x000000585151a224 */ /* 0x000fe200078e020d */
[----:B------:R-:W-:Y:S01]  /*4120*/  BSSY B1, `(.L_x_150) ;  /* 0x000000a000017945 */ /* 0x000fe20003800000 */
[C---:B------:R-:W-:Y:S02]  /*4130*/  ISETP.LT.OR P3, PT, R0.reuse, 0x72, !P0 ;  /* 0x000000720000780c */ /* 0x040fe40004761670 */
[C---:B------:R-:W-:Y:S01]  /*4140*/  ISETP.LT.OR P5, PT, R0.reuse, 0x79, !P0 ;  /* 0x000000790000780c */ /* 0x040fe200047a1670 */
[----:B------:R0:W-:Y:S01]  /*4150*/  @!P2 STG.E.U8 desc[UR36][R4.64+0x71], R81 ;  /* 0x000071510400a986 */ /* 0x0001e2000c101124 */
[C---:B------:R-:W-:Y:S02]  /*4160*/  ISETP.LT.OR P2, PT, R0.reuse, 0x79, !P1 ;  /* 0x000000790000780c */ /* 0x040fe40004f41670 */
[----:B------:R-:W-:-:S04]  /*4170*/  ISETP.LT.OR P1, PT, R0, 0x7a, !P1 ;  /* 0x0000007a0000780c */ /* 0x000fc80004f21670 */
[----:B------:R-:W-:Y:S09]  /*4180*/  @P4 BRA `(.L_x_151) ;  /* 0x00000000000c4947 */ /* 0x000ff20003800000 */
[----:B------:R-:W5:Y:S02]  /*4190*/  LDG.E.U8 R98, desc[UR36][R8.64+0x70] ;  /* 0x0000702408627981 */ /* 0x000f64000c1e1100 */
[----:B-----5:R-:W-:-:S05]  /*41a0*/  PRMT R10, R98, 0x8880, RZ ;  /* 0x00008880620a7816 */ /* 0x020fca00000000ff */
[----:B------:R-:W-:-:S07]  /*41b0*/  IMAD R13, R10, R89, RZ ;  /* 0x000000590a0d7224 */ /* 0x000fce00078e02ff */
.L_x_151:
[----:B------:R-:W-:Y:S05]  /*41c0*/  BSYNC B1 ;  /* 0x0000000000017941 */ /* 0x000fea0003800000 */
.L_x_150:
[----:B---3--:R-:W-:Y:S01]  /*41d0*/  @!P4 IMAD R11, R82, R88, R13 ;  /* 0x00000058520bc224 */ /* 0x008fe200078e020d */
[----:B------:R-:W-:Y:S04]  /*41e0*/  BSSY B1, `(.L_x_152) ;  /* 0x0000006000017945 */ /* 0x000fe80003800000 */
[----:B------:R3:W-:Y:S01]  /*41f0*/  @!P4 STG.E.U8 desc[UR36][R6.64+0x70], R11 ;  /* 0x0000700b0600c986 */ /* 0x0007e2000c101124 */
[----:B------:R-:W-:Y:S05]  /*4200*/  @P3 BRA `(.L_x_153) ;  /* 0x00000000000c3947 */ /* 0x000fea0003800000 */
[----:B------:R-:W5:Y:S02]  /*4210*/  LDG.E.U8 R98, desc[UR36][R8.64+0x71] ;  /* 0x0000712408627981 */ /* 0x000f64000c1e1100 */
[----:B-----5:R-:W-:-:S05]  /*4220*/  PRMT R10, R98, 0x8880, RZ ;  /* 0x00008880620a7816 */ /* 0x020fca00000000ff */
[----:B------:R-:W-:-:S07]  /*4230*/  IMAD R13, R10, R89, RZ ;  /* 0x000000590a0d7224 */ /* 0x000fce00078e02ff */
.L_x_153:
[----:B------:R-:W-:Y:S05]  /*4240*/  BSYNC B1 ;  /* 0x0000000000017941 */ /* 0x000fea0003800000 */
.L_x_152:
[----:B------:R-:W-:Y:S01]  /*4250*/  @!P3 IMAD R83, R83, R88, R13 ;  /* 0x000000585353b224 */ /* 0x000fe200078e020d */
[----:B------:R-:W-:Y:S04]  /*4260*/  BSSY B1, `(.L_x_154) ;  /* 0x0000006000017945 */ /* 0x000fe80003800000 */
[----:B------:R0:W-:Y:S01]  /*4270*/  @!P3 STG.E.U8 desc[UR36][R6.64+0x71], R83 ;  /* 0x000071530600b986 */ /* 0x0001e2000c101124 */
[----:B------:R-:W-:Y:S05]  /*4280*/  @P2 BRA `(.L_x_155) ;  /* 0x00000000000c2947 */ /* 0x000fea0003800000 */
[----:B------:R-:W5:Y:S02]  /*4290*/  LDG.E.U8 R98, desc[UR36][R2.64+0x78] ;  /* 0x0000782402627981 */ /* 0x000f64000c1e1100 */
[----:B-----5:R-:W-:-:S05]  /*42a0*/  PRMT R10, R98, 0x8880, RZ ;  /* 0x00008880620a7816 */ /* 0x020fca00000000ff */
[----:B------:R-:W-:-:S07]  /*42b0*/  IMAD R13, R10, R89, RZ ;  /* 0x000000590a0d7224 */ /* 0x000fce00078e02ff */
.L_x_155:
[----:B------:R-:W-:Y:S05]  /*42c0*/  BSYNC B1 ;  /* 0x0000000000017941 */ /* 0x000fea0003800000 */
.L_x_154:
[----:B---3--:R-:W-:Y:S01]  /*42d0*/  @!P2 IMAD R11, R84, R88, R13 ;  /* 0x00000058540ba224 */ /* 0x008fe200078e020d */
[----:B------:R-:W-:Y:S04]  /*42e0*/  BSSY B1, `(.L_x_156) ;  /* 0x0000006000017945 */ /* 0x000fe80003800000 */
[----:B------:R3:W-:Y:S01]  /*42f0*/  @!P2 STG.E.U8 desc[UR36][R4.64+0x78], R11 ;  /* 0x0000780b0400a986 */ /* 0x0007e2000c101124 */
[----:B------:R-:W-:Y:S05]  /*4300*/  @P1 BRA `(.L_x_157) ;  /* 0x00000000000c1947 */ /* 0x000fea0003800000 */
[----:B------:R-:W5:Y:S02]  /*4310*/  LDG.E.U8 R98, desc[UR36][R2.64+0x79] ;  /* 0x0000792402627981 */ /* 0x000f64000c1e1100 */
[----:B-----5:R-:W-:-:S05]  /*4320*/  PRMT R10, R98, 0x8880, RZ ;  /* 0x00008880620a7816 */ /* 0x020fca00000000ff */
[----:B------:R-:W-:-:S07]  /*4330*/  IMAD R13, R10, R89, RZ ;  /* 0x000000590a0d7224 */ /* 0x000fce00078e02ff */
.L_x_157:
[----:B------:R-:W-:Y:S05]  /*4340*/  BSYNC B1 ;  /* 0x0000000000017941 */ /* 0x000fea0003800000 */
.L_x_156:
[----:B------:R-:W-:Y:S01]  /*4350*/  @!P1 IMAD R85, R85, R88, R13 ;  /* 0x0000005855559224 */ /* 0x000fe200078e020d */
[----:B------:R-:W-:Y:S04]  /*4360*/  BSSY B1, `(.L_x_158) ;  /* 0x0000006000017945 */ /* 0x000fe80003800000 */
[----:B------:R0:W-:Y:S01]  /*4370*/  @!P1 STG.E.U8 desc[UR36][R4.64+0x79], R85 ;  /* 0x0000795504009986 */ /* 0x0001e2000c101124 */
[----:B------:R-:W-:Y:S05]  /*4380*/  @P5 BRA `(.L_x_159) ;  /* 0x00000000000c5947 */ /* 0x000fea0003800000 */
[----:B------:R-:W0:Y:S02]  /*4390*/  LDG.E.U8 R98, desc[UR36][R8.64+0x78] ;  /* 0x0000782408627981 */ /* 0x000e24000c1e1100 */
[----:B0-----:R-:W-:-:S05]  /*43a0*/  PRMT R2, R98, 0x8880, RZ ;  /* 0x0000888062027816 */ /* 0x001fca00000000ff */
[----:B------:R-:W-:-:S07]  /*43b0*/  IMAD R13, R2, R89, RZ ;  /* 0x00000059020d7224 */ /* 0x000fce00078e02ff */
.L_x_159:
[----:B------:R-:W-:Y:S05]  /*43c0*/  BSYNC B1 ;  /* 0x0000000000017941 */ /* 0x000fea0003800000 */
.L_x_158:
[----:B0-----:R-:W-:Y:S01]  /*43d0*/  @!P5 IMAD R3, R86, R88, R13 ;  /* 0x000000585603d224 */ /* 0x001fe200078e020d */
[----:B------:R-:W-:Y:S01]  /*43e0*/  ISETP.LT.OR P0, PT, R0, 0x7a, !P0 ;  /* 0x0000007a0000780c */ /* 0x000fe20004701670 */
[----:B------:R-:W-:Y:S03]  /*43f0*/  BSSY B1, `(.L_x_160) ;  /* 0x0000006000017945 */ /* 0x000fe60003800000 */
[----:B------:R0:W-:Y:S09]  /*4400*/  @!P5 STG.E.U8 desc[UR36][R6.64+0x78], R3 ;  /* 0x000078030600d986 */ /* 0x0001f2000c101124 */
[----:B------:R-:W-:Y:S05]  /*4410*/  @P0 BRA `(.L_x_161) ;  /* 0x00000000000c0947 */ /* 0x000fea0003800000 */
[----:B------:R-:W5:Y:S02]  /*4420*/  LDG.E.U8 R98, desc[UR36][R8.64+0x79] ;  /* 0x0000792408627981 */ /* 0x000f64000c1e1100 */
[----:B-----5:R-:W-:-:S05]  /*4430*/  PRMT R0, R98, 0x8880, RZ ;  /* 0x0000888062007816 */ /* 0x020fca00000000ff */
[----:B------:R-:W-:-:S07]  /*4440*/  IMAD R13, R0, R89, RZ ;  /* 0x00000059000d7224 */ /* 0x000fce00078e02ff */
.L_x_161:
[----:B------:R-:W-:Y:S05]  /*4450*/  BSYNC B1 ;  /* 0x0000000000017941 */ /* 0x000fea0003800000 */
.L_x_160:
[----:B------:R-:W-:Y:S01]  /*4460*/  IMAD R13, R87, R88, R13 ;  /* 0x00000058570d7224 */ /* 0x000fe200078e020d */
[----:B------:R-:W-:Y:S06]  /*4470*/  @P0 BRA `(.L_x_162) ;  /* 0x0000000c00100947 */ /* 0x000fec0003800000 */
[----:B------:R0:W-:Y:S01]  /*4480*/  STG.E.U8 desc[UR36][R6.64+0x79], R13 ;  /* 0x0000790d06007986 */ /* 0x0001e2000c101124 */
[----:B------:R-:W-:Y:S05]  /*4490*/  BRA `(.L_x_162) ;  /* 0x0000000c00087947 */ /* 0x000fea0003800000 */
.L_x_33:
[C---:B------:R-:W-:Y:S02]  /*44a0*/  ISETP.GE.AND P1, PT, R102.reuse, 0x1, PT ;  /* 0x000000016600780c */ /* 0x040fe40003f26270 */
[----:B------:R-:W-:Y:S02]  /*44b0*/  ISETP.GE.AND P0, PT, R102, 0x9, PT ;  /* 0x000000096600780c */ /* 0x000fe40003f06270 */
[C---:B------:R-:W-:Y:S02]  /*44c0*/  ISETP.LT.OR P4, PT, R0.reuse, 0x1, !P1 ;  /* 0x000000010000780c */ /* 0x040fe40004f81670 */
[C---:B------:R-:W-:Y:S02]  /*44d0*/  ISETP.LT.OR P3, PT, R0.reuse, 0x2, !P1 ;  /* 0x000000020000780c */ /* 0x040fe40004f61670 */
[C---:B------:R-:W-:Y:S02]  /*44e0*/  ISETP.LT.OR P2, PT, R0.reuse, 0x1, !P0 ;  /* 0x000000010000780c */ /* 0x040fe40004741670 */
[----:B------:R-:W-:-:S07]  /*44f0*/  ISETP.LT.OR P5, PT, R0, 0x2, !P0 ;  /* 0x000000020000780c */ /* 0x000fce00047a1670 */
[-C--:B------:R-:W-:Y:S02]  /*4500*/  @!P4 IMAD R3, R24, R88.reuse, RZ ;  /* 0x000000581803c224 */ /* 0x080fe400078e02ff */
[-C--:B------:R-:W-:Y:S02]  /*4510*/  @!P3 IMAD R25, R25, R88.reuse, RZ ;  /* 0x000000581919b224 */ /* 0x080fe400078e02ff */
[-C--:B------:R-:W-:Y:S01]  /*4520*/  @!P2 IMAD R9, R26, R88.reuse, RZ ;  /* 0x000000581a09a224 */ /* 0x080fe200078e02ff */
[----:B------:R0:W-:Y:S01]  /*4530*/  @!P4 STG.E.U8 desc[UR36][R4.64], R3 ;  /* 0x000000030400c986 */ /* 0x0001e2000c101124 */
[C---:B------:R-:W-:Y:S01]  /*4540*/  ISETP.LT.OR P4, PT, R0.reuse, 0x9, !P1 ;  /* 0x000000090000780c */ /* 0x040fe20004f81670 */
[----:B------:R-:W-:Y:S02]  /*4550*/  @!P5 IMAD R27, R27, R88, RZ ;  /* 0x000000581b1bd224 */ /* 0x000fe400078e02ff */
[----:B------:R-:W-:Y:S01]  /*4560*/  @!P3 STG.E.U8 desc[UR36][R4.64+0x1], R25 ;  /* 0x000001190400b986 */ /* 0x000fe2000c101124 */
[----:B------:R-:W-:-:S03]  /*4570*/  ISETP.LT.OR P3, PT, R0, 0xa, !P1 ;  /* 0x0000000a0000780c */ /* 0x000fc60004f61670 */
[----:B------:R1:W-:Y:S01]  /*4580*/  @!P2 STG.E.U8 desc[UR36][R6.64], R9 ;  /* 0x000000090600a986 */ /* 0x0003e2000c101124 */
[----:B------:R-:W-:-:S03]  /*4590*/  ISETP.LT.OR P2, PT, R0, 0x9, !P0 ;  /* 0x000000090000780c */ /* 0x000fc60004741670 */
[----:B------:R-:W-:Y:S01]  /*45a0*/  @!P5 STG.E.U8 desc[UR36][R6.64+0x1], R27 ;  /* 0x0000011b0600d986 */ /* 0x000fe2000c101124 */
[----:B------:R-:W-:Y:S01]  /*45b0*/  ISETP.LT.OR P5, PT, R0, 0xa, !P0 ;  /* 0x0000000a0000780c */ /* 0x000fe200047a1670 */
[----:B------:R-:W-:-:S04]  /*45c0*/  @!P4 IMAD R11, R28, R88, RZ ;  /* 0x000000581c0bc224 */ /* 0x000fc800078e02ff */
[-C--:B------:R-:W-:Y:S01]  /*45d0*/  @!P3 IMAD R29, R29, R88.reuse, RZ ;  /* 0x000000581d1db224 */ /* 0x080fe200078e02ff */
[----:B------:R-:W-:Y:S01]  /*45e0*/  @!P4 STG.E.U8 desc[UR36][R4.64+0x8], R11 ;  /* 0x0000080b0400c986 */ /* 0x000fe2000c101124 */
[----:B------:R-:W-:Y:S02]  /*45f0*/  ISETP.LT.OR P4, PT, R0, 0x11, !P1 ;  /* 0x000000110000780c */ /* 0x000fe40004f81670 */
[-C--:B0-----:R-:W-:Y:S01]  /*4600*/  @!P2 IMAD R3, R30, R88.reuse, RZ ;  /* 0x000000581e03a224 */ /* 0x081fe200078e02ff */
[----:B------:R-:W-:Y:S01]  /*4610*/  @!P3 STG.E.U8 desc[UR36][R4.64+0x9], R29 ;  /* 0x0000091d0400b986 */ /* 0x000fe2000c101124 */
[C---:B------:R-:W-:Y:S02]  /*4620*/  ISETP.LT.OR P3, PT, R0.reuse, 0x12, !P1 ;  /* 0x000000120000780c */ /* 0x040fe40004f61670 */
[----:B------:R-:W-:Y:S01]  /*4630*/  @!P5 IMAD R31, R31, R88, RZ ;  /* 0x000000581f1fd224 */ /* 0x000fe200078e02ff */
[----:B------:R0:W-:Y:S01]  /*4640*/  @!P2 STG.E.U8 desc[UR36][R6.64+0x8], R3 ;  /* 0x000008030600a986 */ /* 0x0001e2000c101124 */
[----:B------:R-:W-:-:S03]  /*4650*/  ISETP.LT.OR P2, PT, R0, 0x11, !P0 ;  /* 0x000000110000780c */ /* 0x000fc60004741670 */
[----:B------:R-:W-:Y:S01]  /*4660*/  @!P5 STG.E.U8 desc[UR36][R6.64+0x9], R31 ;  /* 0x0000091f0600d986 */ /* 0x000fe2000c101124 */
[----:B------:R-:W-:Y:S01]  /*4670*/  ISETP.LT.OR P5, PT, R0, 0x12, !P0 ;  /* 0x000000120000780c */ /* 0x000fe200047a1670 */
[----:B-1----:R-:W-:-:S04]  /*4680*/  @!P4 IMAD R9, R32, R88, RZ ;  /* 0x000000582009c224 */ /* 0x002fc800078e02ff */
        /* <DEDUP_REMOVED lines=109> */
[----:B------:R1:W-:Y:S01]  /*4d60*/  @!P4 STG.E.U8 desc[UR36][R4.64+0x58], R11 ;  /* 0x0000580b0400c986 */ /* 0x0003e2000c101124 */
        /* <DEDUP_REMOVED lines=13> */
[-C--:B-1----:R-:W-:Y:S01]  /*4e40*/  @!P2 IMAD R11, R74, R88.reuse, RZ ;  /* 0x000000584a0ba224 */ /* 0x082fe200078e02ff */
[----:B------:R-:W-:Y:S01]  /*4e50*/  @!P3 STG.E.U8 desc[UR36][R4.64+0x61], R73 ;  /* 0x000061490400b986 */ /* 0x000fe2000c101124 */
[C---:B------:R-:W-:Y:S02]  /*4e60*/  ISETP.LT.OR P3, PT, R0.reuse, 0x6a, !P1 ;  /* 0x0000006a0000780c */ /* 0x040fe40004f61670 */
[----:B------:R-:W-:Y:S01]  /*4e70*/  @!P5 IMAD R75, R75, R88, RZ ;  /* 0x000000584b4bd224 */ /* 0x000fe200078e02ff */
[----:B------:R1:W-:Y:S01]  /*4e80*/  @!P2 STG.E.U8 desc[UR36][R6.64+0x60], R11 ;  /* 0x0000600b0600a986 */ /* 0x0003e2000c101124 */
[----:B------:R-:W-:-:S03]  /*4e90*/  ISETP.LT.OR P2, PT, R0, 0x69, !P0 ;  /* 0x000000690000780c */ /* 0x000fc60004741670 */
[----:B------:R-:W-:Y:S01]  /*4ea0*/  @!P5 STG.E.U8 desc[UR36][R6.64+0x61], R75 ;  /* 0x0000614b0600d986 */ /* 0x000fe2000c101124 */
[----:B------:R-:W-:Y:S01]  /*4eb0*/  ISETP.LT.OR P5, PT, R0, 0x6a, !P0 ;  /* 0x0000006a0000780c */ /* 0x000fe200047a1670 */
[----:B0-----:R-:W-:-:S04]  /*4ec0*/  @!P4 IMAD R3, R76, R88, RZ ;  /* 0x000000584c03c224 */ /* 0x001fc800078e02ff */
[-C--:B------:R-:W-:Y:S01]  /*4ed0*/  @!P3 IMAD R77, R77, R88.reuse, RZ ;  /* 0x000000584d4db224 */ /* 0x080fe200078e02ff */
[----:B------:R0:W-:Y:S01]  /*4ee0*/  @!P4 STG.E.U8 desc[UR36][R4.64+0x68], R3 ;  /* 0x000068030400c986 */ /* 0x0001e2000c101124 */
[----:B------:R-:W-:Y:S02]  /*4ef0*/  ISETP.LT.OR P4, PT, R0, 0x72, !P1 ;  /* 0x000000720000780c */ /* 0x000fe40004f81670 */
[-C--:B--2---:R-:W-:Y:S01]  /*4f00*/  @!P2 IMAD R9, R78, R88.reuse, RZ ;  /* 0x000000584e09a224 */ /* 0x084fe200078e02ff */
[----:B------:R-:W-:Y:S01]  /*4f10*/  @!P3 STG.E.U8 desc[UR36][R4.64+0x69], R77 ;  /* 0x0000694d0400b986 */ /* 0x000fe2000c101124 */
[C---:B------:R-:W-:Y:S02]  /*4f20*/  ISETP.LT.OR P3, PT, R0.reuse, 0x71, !P1 ;  /* 0x000000710000780c */ /* 0x040fe40004f61670 */
[----:B------:R-:W-:Y:S01]  /*4f30*/  @!P5 IMAD R79, R79, R88, RZ ;  /* 0x000000584f4fd224 */ /* 0x000fe200078e02ff */
[----:B------:R-:W-:Y:S01]  /*4f40*/  @!P2 STG.E.U8 desc[UR36][R6.64+0x68], R9 ;  /* 0x000068090600a986 */ /* 0x000fe2000c101124 */
[----:B------:R-:W-:-:S03]  /*4f50*/  ISETP.LT.OR P2, PT, R0, 0x71, !P0 ;  /* 0x000000710000780c */ /* 0x000fc60004741670 */
[----:B------:R-:W-:Y:S01]  /*4f60*/  @!P5 STG.E.U8 desc[UR36][R6.64+0x69], R79 ;  /* 0x0000694f0600d986 */ /* 0x000fe2000c101124 */
[----:B------:R-:W-:Y:S01]  /*4f70*/  ISETP.LT.OR P5, PT, R0, 0x79, !P0 ;  /* 0x000000790000780c */ /* 0x000fe200047a1670 */
[----:B------:R-:W-:-:S04]  /*4f80*/  @!P4 IMAD R81, R81, R88, RZ ;  /* 0x000000585151c224 */ /* 0x000fc800078e02ff */
[-C--:B-1----:R-:W-:Y:S01]  /*4f90*/  @!P3 IMAD R11, R80, R88.reuse, RZ ;  /* 0x00000058500bb224 */ /* 0x082fe200078e02ff */
[----:B------:R-:W-:Y:S01]  /*4fa0*/  @!P4 STG.E.U8 desc[UR36][R4.64+0x71], R81 ;  /* 0x000071510400c986 */ /* 0x000fe2000c101124 */
[C---:B------:R-:W-:Y:S02]  /*4fb0*/  ISETP.LT.OR P4, PT, R0.reuse, 0x72, !P0 ;  /* 0x000000720000780c */ /* 0x040fe40004781670 */
[C---:B------:R-:W-:Y:S01]  /*4fc0*/  ISETP.LT.OR P0, PT, R0.reuse, 0x7a, !P0 ;  /* 0x0000007a0000780c */ /* 0x040fe20004701670 */
[----:B------:R1:W-:Y:S01]  /*4fd0*/  @!P3 STG.E.U8 desc[UR36][R4.64+0x70], R11 ;  /* 0x0000700b0400b986 */ /* 0x0003e2000c101124 */
[----:B------:R-:W-:Y:S01]  /*4fe0*/  ISETP.LT.OR P3, PT, R0, 0x79, !P1 ;  /* 0x000000790000780c */ /* 0x000fe20004f61670 */
[----:B0-----:R-:W-:Y:S01]  /*4ff0*/  @!P2 IMAD R3, R82, R88, RZ ;  /* 0x000000585203a224 */ /* 0x001fe200078e02ff */
[----:B------:R-:W-:-:S04]  /*5000*/  ISETP.LT.OR P1, PT, R0, 0x7a, !P1 ;  /* 0x0000007a0000780c */ /* 0x000fc80004f21670 */
[----:B------:R0:W-:Y:S03]  /*5010*/  @!P2 STG.E.U8 desc[UR36][R6.64+0x70], R3 ;  /* 0x000070030600a986 */ /* 0x0001e6000c101124 */
[-C--:B------:R-:W-:Y:S02]  /*5020*/  @!P4 IMAD R83, R83, R88.reuse, RZ ;  /* 0x000000585353c224 */ /* 0x080fe400078e02ff */
[-C--:B-1----:R-:W-:Y:S02]  /*5030*/  @!P5 IMAD R11, R86, R88.reuse, RZ ;  /* 0x00000058560bd224 */ /* 0x082fe400078e02ff */
[-C--:B------:R-:W-:Y:S01]  /*5040*/  @!P3 IMAD R9, R84, R88.reuse, RZ ;  /* 0x000000585409b224 */ /* 0x080fe200078e02ff */
[----:B------:R0:W-:Y:S01]  /*5050*/  @!P4 STG.E.U8 desc[UR36][R6.64+0x71], R83 ;  /* 0x000071530600c986 */ /* 0x0001e2000c101124 */
[-C--:B------:R-:W-:Y:S02]  /*5060*/  @!P1 IMAD R85, R85, R88.reuse, RZ ;  /* 0x0000005855559224 */ /* 0x080fe400078e02ff */
[----:B------:R-:W-:Y:S01]  /*5070*/  @!P0 IMAD R87, R87, R88, RZ ;  /* 0x0000005857578224 */ /* 0x000fe200078e02ff */
[----:B------:R0:W-:Y:S04]  /*5080*/  @!P3 STG.E.U8 desc[UR36][R4.64+0x78], R9 ;  /* 0x000078090400b986 */ /* 0x0001e8000c101124 */
[----:B------:R0:W-:Y:S04]  /*5090*/  @!P1 STG.E.U8 desc[UR36][R4.64+0x79], R85 ;  /* 0x0000795504009986 */ /* 0x0001e8000c101124 */
[----:B------:R0:W-:Y:S04]  /*50a0*/  @!P5 STG.E.U8 desc[UR36][R6.64+0x78], R11 ;  /* 0x0000780b0600d986 */ /* 0x0001e8000c101124 */
[----:B------:R0:W-:Y:S02]  /*50b0*/  @!P0 STG.E.U8 desc[UR36][R6.64+0x79], R87 ;  /* 0x0000795706008986 */ /* 0x0001e4000c101124 */
.L_x_162:
[----:B------:R-:W-:Y:S05]  /*50c0*/  BSYNC B0 ;  /* 0x0000000000007941 */ /* 0x000fea0003800000 */
.L_x_32:
[----:B0-----:R-:W2:Y:S01]  /*50d0*/  LDL.64 R2, [R1] ;  /* 0x0000000001027983 */ /* 0x001ea20000100a00 */
[----:B------:R-:W-:Y:S01]  /*50e0*/  ULDC.64 UR4, c[0x0][0x650] ;  /* 0x0001940000047ab9 */ /* 0x000fe20000000a00 */
[----:B------:R0:W-:Y:S01]  /*50f0*/  SYNCS.ARRIVE.TRANS64.A1T0 RZ, [R96+UR47], RZ ;  /* 0x000000ff60ff79a7 */ /* 0x0001e2000810002f */
[----:B------:R-:W-:Y:S01]  /*5100*/  PRMT R0, RZ, 0x7610, R0 ;  /* 0x00007610ff007816 */ /* 0x000fe20000000000 */
[----:B------:R-:W-:Y:S02]  /*5110*/  IMAD.MOV.U32 R19, RZ, RZ, -0x1 ;  /* 0xffffffffff137424 */ /* 0x000fe400078e00ff */
[----:B------:R-:W-:Y:S01]  /*5120*/  IMAD.MOV.U32 R22, RZ, RZ, -0x1 ;  /* 0xffffffffff167424 */ /* 0x000fe200078e00ff */
[----:B--2---:R-:W-:-:S04]  /*5130*/  LEA R18, P0, R2, R18, 0x1 ;  /* 0x0000001202127211 */ /* 0x004fc800078008ff */
[----:B------:R-:W-:Y:S01]  /*5140*/  LEA.HI.X R17, R2, R17, R23, 0x1, P0 ;  /* 0x0000001102117211 */ /* 0x000fe200000f0c17 */
[----:B------:R-:W-:Y:S01]  /*5150*/  IMAD.MOV.U32 R2, RZ, RZ, -0x1 ;  /* 0xffffffffff027424 */ /* 0x000fe200078e00ff */
[----:B------:R-:W-:-:S04]  /*5160*/  ISETP.GE.U32.AND P0, PT, R18, UR4, PT ;  /* 0x0000000412007c0c */ /* 0x000fc8000bf06070 */
[----:B------:R-:W-:-:S13]  /*5170*/  ISETP.GE.U32.AND.EX P0, PT, R17, UR5, PT, P0 ;  /* 0x0000000511007c0c */ /* 0x000fda000bf06100 */
[----:B0-----:R-:W-:Y:S05]  /*5180*/  @P0 BRA `(.L_x_163) ;  /* 0x0000000400700947 */ /* 0x001fea0003800000 */
[----:B------:R-:W0:Y:S01]  /*5190*/  S2R R10, SR_CTAID.X ;  /* 0x00000000000a7919 */ /* 0x000e220000002500 */
[----:B------:R-:W2:Y:S01]  /*51a0*/  LDC.64 R8, c[0x0][0x628] ;  /* 0x00018a00ff087b82 */ /* 0x000ea20000000a00 */
[----:B------:R-:W-:Y:S01]  /*51b0*/  ULDC UR4, c[0x0][0x150] ;  /* 0x0000540000047ab9 */ /* 0x000fe20000000800 */
[----:B----4-:R-:W-:Y:S01]  /*51c0*/  IMAD.MOV.U32 R6, RZ, RZ, R18 ;  /* 0x000000ffff067224 */ /* 0x010fe200078e0012 */
[----:B------:R-:W4:Y:S01]  /*51d0*/  S2R R20, SR_CTAID.Y ;  /* 0x0000000000147919 */ /* 0x000f220000002600 */
[----:B------:R-:W-:-:S04]  /*51e0*/  IMAD.MOV.U32 R7, RZ, RZ, R17 ;  /* 0x000000ffff077224 */ /* 0x000fc800078e0011 */
[----:B-1----:R-:W1:Y:S08]  /*51f0*/  LDC R15, c[0x0][0x144] ;  /* 0x00005100ff0f7b82 */ /* 0x002e700000000800 */
[----:B------:R-:W1:Y:S08]  /*5200*/  LDC R0, c[0x0][0x630] ;  /* 0x00018c00ff007b82 */ /* 0x000e700000000800 */
[----:B------:R-:W1:Y:S01]  /*5210*/  LDC.64 R12, c[0x0][0x620] ;  /* 0x00018800ff0c7b82 */ /* 0x000e620000000a00 */
[----:B--2---:R-:W-:-:S04]  /*5220*/  ISETP.NE.U32.AND P0, PT, R8, RZ, PT ;  /* 0x000000ff0800720c */ /* 0x004fc80003f05070 */
[----:B------:R-:W-:Y:S02]  /*5230*/  ISETP.NE.AND.EX P0, PT, R9, RZ, PT, P0 ;  /* 0x000000ff0900720c */ /* 0x000fe40003f05300 */
[----:B0-----:R-:W-:-:S05]  /*5240*/  I2FP.F32.U32 R2, R10 ;  /* 0x0000000a00027245 */ /* 0x001fca0000201000 */
[----:B------:R-:W-:-:S04]  /*5250*/  FMUL R2, R2, UR4 ;  /* 0x0000000402027c20 */ /* 0x000fc80008400000 */
[----:B------:R0:W2:Y:S02]  /*5260*/  F2I.U32.TRUNC.NTZ R14, R2 ;  /* 0x00000002000e7305 */ /* 0x0000a4000020f000 */
[----:B----4-:R-:W-:Y:S05]  /*5270*/  @!P0 BRA `(.L_x_164) ;  /* 0x0000000000288947 */ /* 0x010fea0003800000 */
[----:B------:R-:W4:Y:S02]  /*5280*/  LDC R3, c[0x0][0x634] ;  /* 0x00018d00ff037b82 */ /* 0x000f240000000800 */
[----:B----4-:R-:W-:-:S05]  /*5290*/  IADD3 R7, P0, R18, R3, RZ ;  /* 0x0000000312077210 */ /* 0x010fca0007f1e0ff */
[----:B---3--:R-:W-:-:S04]  /*52a0*/  IMAD.X R11, RZ, RZ, R17, P0 ;  /* 0x000000ffff0b7224 */ /* 0x008fc800000e0611 */
[----:B0-----:R-:W-:-:S04]  /*52b0*/  IMAD.WIDE.U32 R2, R11, R8, RZ ;  /* 0x000000080b027225 */ /* 0x001fc800078e00ff */
[----:B------:R-:W-:-:S04]  /*52c0*/  IMAD.WIDE.U32 R4, P0, R7, R9, R2 ;  /* 0x0000000907047225 */ /* 0x000fc80007800002 */
[----:B------:R-:W-:-:S04]  /*52d0*/  IMAD.WIDE.U32 R2, R7, R8, RZ ;  /* 0x0000000807027225 */ /* 0x000fc800078e00ff */
[----:B------:R-:W-:Y:S01]  /*52e0*/  IMAD.X R7, RZ, RZ, RZ, P0 ;  /* 0x000000ffff077224 */ /* 0x000fe200000e06ff */
[----:B------:R-:W-:Y:S01]  /*52f0*/  IADD3 RZ, P0, R3, R4, RZ ;  /* 0x0000000403ff7210 */ /* 0x000fe20007f1e0ff */
[----:B------:R-:W-:-:S04]  /*5300*/  IMAD.MOV.U32 R6, RZ, RZ, R5 ;  /* 0x000000ffff067224 */ /* 0x000fc800078e0005 */
[----:B------:R-:W-:-:S08]  /*5310*/  IMAD.WIDE.U32.X R6, R11, R9, R6, P0 ;  /* 0x000000090b067225 */ /* 0x000fd000000e0406 */
.L_x_164:
[----:B------:R-:W4:Y:S01]  /*5320*/  LDC.64 R26, c[0x0][0x640] ;  /* 0x00019000ff1a7b82 */ /* 0x000f220000000a00 */
[-C--:B-1-3--:R-:W-:Y:S01]  /*5330*/  SHF.R.U64 R11, R6, R0.reuse, R7 ;  /* 0x00000000060b7219 */ /* 0x08afe20000001207 */
[----:B------:R-:W-:Y:S01]  /*5340*/  IMAD.MOV.U32 R19, RZ, RZ, R17 ;  /* 0x000000ffff137224 */ /* 0x000fe200078e0011 */
[----:B------:R-:W-:Y:S01]  /*5350*/  SHF.R.U32.HI R0, RZ, R0, R7 ;  /* 0x00000000ff007219 */ /* 0x000fe20000011607 */
[----:B--2---:R-:W-:Y:S01]  /*5360*/  IMAD.MOV R14, RZ, RZ, -R14 ;  /* 0x000000ffff0e7224 */ /* 0x004fe200078e0a0e */
[----:B------:R-:W-:Y:S01]  /*5370*/  IADD3 R5, P0, RZ, -R11, RZ ;  /* 0x8000000bff057210 */ /* 0x000fe20007f1e0ff */
[----:B------:R-:W-:Y:S01]  /*5380*/  ULDC UR4, c[0x0][0x154] ;  /* 0x0000550000047ab9 */ /* 0x000fe20000000800 */
[----:B------:R-:W-:Y:S01]  /*5390*/  IMAD.MOV.U32 R7, RZ, RZ, 0x1 ;  /* 0x00000001ff077424 */ /* 0x000fe200078e00ff */
[----:B------:R-:W1:Y:S01]  /*53a0*/  LDC R4, c[0x0][0x618] ;  /* 0x00018600ff047b82 */ /* 0x000e620000000800 */
[----:B------:R-:W-:Y:S02]  /*53b0*/  IMAD R22, R15, R14, R10 ;  /* 0x0000000e0f167224 */ /* 0x000fe400078e020a */
[----:B------:R-:W-:-:S04]  /*53c0*/  IMAD.X R3, RZ, RZ, ~R0, P0 ;  /* 0x000000ffff037224 */ /* 0x000fc800000e0e00 */
[-C--:B------:R-:W-:Y:S01]  /*53d0*/  IMAD R0, R3, R12.reuse, RZ ;  /* 0x0000000c03007224 */ /* 0x080fe200078e02ff */
[----:B------:R-:W2:Y:S01]  /*53e0*/  LDC R6, c[0x0][0x608] ;  /* 0x00018200ff067b82 */ /* 0x000ea20000000800 */
[----:B0-----:R-:W-:-:S04]  /*53f0*/  IMAD.WIDE.U32 R2, R5, R12, R18 ;  /* 0x0000000c05027225 */ /* 0x001fc800078e0012 */
[----:B------:R-:W-:Y:S01]  /*5400*/  IMAD R5, R5, R13, R0 ;  /* 0x0000000d05057224 */ /* 0x000fe200078e0200 */
[----:B------:R-:W-:Y:S02]  /*5410*/  I2FP.F32.U32 R0, R20 ;  /* 0x0000001400007245 */ /* 0x000fe40000201000 */
[----:B------:R-:W0:Y:S01]  /*5420*/  LDC R24, c[0x0][0x658] ;  /* 0x00019600ff187b82 */ /* 0x000e220000000800 */
[----:B------:R-:W-:Y:S01]  /*5430*/  IMAD.IADD R3, R3, 0x1, R5 ;  /* 0x0000000103037824 */ /* 0x000fe200078e0205 */
[----:B----4-:R-:W-:Y:S01]  /*5440*/  ISETP.NE.U32.AND P0, PT, R26, RZ, PT ;  /* 0x000000ff1a00720c */ /* 0x010fe20003f05070 */
[----:B------:R-:W-:Y:S01]  /*5450*/  FMUL R0, R0, UR4 ;  /* 0x0000000400007c20 */ /* 0x000fe20008400000 */
[----:B------:R-:W-:Y:S02]  /*5460*/  IMAD.MOV.U32 R5, RZ, RZ, -0x1 ;  /* 0xffffffffff057424 */ /* 0x000fe400078e00ff */
[----:B------:R-:W-:Y:S01]  /*5470*/  ISETP.NE.AND.EX P0, PT, R27, RZ, PT, P0 ;  /* 0x000000ff1b00720c */ /* 0x000fe20003f05300 */
[----:B------:R3:W4:Y:S01]  /*5480*/  F2I.U32.TRUNC.NTZ R12, R0 ;  /* 0x00000000000c7305 */ /* 0x000722000020f000 */
[----:B------:R-:W3:Y:S01]  /*5490*/  LDC R15, c[0x0][0x148] ;  /* 0x00005200ff0f7b82 */ /* 0x000ee20000000800 */
[----:B-1----:R-:W-:-:S02]  /*54a0*/  SHF.R.U64 R10, R2, R4, R3 ;  /* 0x00000004020a7219 */ /* 0x002fc40000001203 */
[----:B------:R-:W-:-:S05]  /*54b0*/  SHF.R.U32.HI R3, RZ, R4, R3 ;  /* 0x00000004ff037219 */ /* 0x000fca0000011603 */
[----:B------:R-:W1:Y:S01]  /*54c0*/  LDC R14, c[0x0][0x600] ;  /* 0x00018000ff0e7b82 */ /* 0x000e620000000800 */
[-CC-:B--2---:R-:W-:Y:S02]  /*54d0*/  SHF.R.U64 R8, R10, R6.reuse, R3.reuse ;  /* 0x000000060a087219 */ /* 0x184fe40000001203 */
[----:B------:R-:W-:-:S05]  /*54e0*/  SHF.R.U32.HI R3, RZ, R6, R3 ;  /* 0x00000006ff037219 */ /* 0x000fca0000011603 */
[----:B------:R-:W2:Y:S01]  /*54f0*/  LDC R21, c[0x0][0x648] ;  /* 0x00019200ff157b82 */ /* 0x000ea20000000800 */
[-CC-:B0-----:R-:W-:Y:S02]  /*5500*/  SHF.R.U64 R13, R8, R24.reuse, R3.reuse ;  /* 0x00000018080d7219 */ /* 0x181fe40000001203 */
[-C--:B------:R-:W-:Y:S02]  /*5510*/  SHF.L.U32 R5, R5, R24.reuse, RZ ;  /* 0x0000001805057219 */ /* 0x080fe400000006ff */
[-C--:B------:R-:W-:Y:S01]  /*5520*/  SHF.R.U32.HI R3, RZ, R24.reuse, R3 ;  /* 0x00000018ff037219 */ /* 0x080fe20000011603 */
[----:B------:R-:W-:Y:S01]  /*5530*/  IMAD.MOV.U32 R2, RZ, RZ, R13 ;  /* 0x000000ffff027224 */ /* 0x000fe200078e000d */
[----:B------:R-:W-:Y:S01]  /*5540*/  SHF.L.U32 R24, R7, R24, RZ ;  /* 0x0000001807187219 */ /* 0x000fe200000006ff */
[----:B------:R-:W0:Y:S01]  /*5550*/  LDC R25, c[0x0][0x638] ;  /* 0x00018e00ff197b82 */ /* 0x000e220000000800 */
[----:B------:R-:W-:-:S07]  /*5560*/  LOP3.LUT R19, RZ, R5, RZ, 0x33, !PT ;  /* 0x00000005ff137212 */ /* 0x000fce00078e33ff */
[----:B------:R-:W0:Y:S01]  /*5570*/  LDC R28, c[0x0][0x610] ;  /* 0x00018400ff1c7b82 */ /* 0x000e220000000800 */
[----:B----4-:R-:W-:Y:S05]  /*5580*/  @!P0 BRA `(.L_x_165) ;  /* 0x0000000000288947 */ /* 0x010fea0003800000 */
[----:B---3--:R-:W3:Y:S02]  /*5590*/  LDC R0, c[0x0][0x64c] ;  /* 0x00019300ff007b82 */ /* 0x008ee40000000800 */
[----:B---3--:R-:W-:-:S05]  /*55a0*/  IADD3 R7, P0, R13, R0, RZ ;  /* 0x000000000d077210 */ /* 0x008fca0007f1e0ff */
        /* <DEDUP_REMOVED lines=8> */
.L_x_165:
[----:B------:R-:W4:Y:S01]  /*5630*/  LDC R4, c[0x0][0x65c] ;  /* 0x00019700ff047b82 */ /* 0x000f220000000800 */
[----:B--23--:R-:W-:Y:S01]  /*5640*/  SHF.R.U64 R0, R2, R21, R3 ;  /* 0x0000001502007219 */ /* 0x00cfe20000001203 */
[----:B-1----:R-:W-:Y:S01]  /*5650*/  VIADD R3, R14, 0xffffffff ;  /* 0xffffffff0e037836 */ /* 0x002fe20000000000 */
[----:B------:R-:W-:Y:S01]  /*5660*/  LOP3.LUT R19, R8, R19, RZ, 0xc0, !PT ;  /* 0x0000001308137212 */ /* 0x000fe200078ec0ff */
[----:B------:R-:W-:Y:S02]  /*5670*/  IMAD.MOV R12, RZ, RZ, -R12 ;  /* 0x000000ffff0c7224 */ /* 0x000fe400078e0a0c */
[----:B------:R-:W-:Y:S01]  /*5680*/  IMAD.MOV R2, RZ, RZ, -R0 ;  /* 0x000000ffff027224 */ /* 0x000fe200078e0a00 */
[----:B------:R-:W-:Y:S01]  /*5690*/  LOP3.LUT R3, R10, R3, RZ, 0xc0, !PT ;  /* 0x000000030a037212 */ /* 0x000fe200078ec0ff */
[----:B------:R-:W-:Y:S02]  /*56a0*/  IMAD R19, R24, R0, R19 ;  /* 0x0000000018137224 */ /* 0x000fe400078e0213 */
[----:B0-----:R-:W-:-:S04]  /*56b0*/  IMAD R0, R2, R25, R13 ;  /* 0x0000001902007224 */ /* 0x001fc800078e020d */
[----:B------:R-:W-:Y:S01]  /*56c0*/  IMAD R2, R0, R14, R3 ;  /* 0x0000000e00027224 */ /* 0x000fe200078e0203 */
[----:B----4-:R-:W-:Y:S01]  /*56d0*/  ISETP.NE.AND P0, PT, R4, 0x1, PT ;  /* 0x000000010400780c */ /* 0x010fe20003f05270 */
[----:B------:R-:W-:-:S05]  /*56e0*/  IMAD.MOV.U32 R4, RZ, RZ, 0x1 ;  /* 0x00000001ff047424 */ /* 0x000fca00078e00ff */
[----:B------:R-:W-:-:S07]  /*56f0*/  PRMT R0, R4, 0x7610, R0 ;  /* 0x0000761004007816 */ /* 0x000fce0000000000 */
[----:B------:R-:W-:-:S04]  /*5700*/  @P0 IMAD R22, R15, R12, R20 ;  /* 0x0000000c0f160224 */ /* 0x000fc800078e0214 */
[----:B------:R-:W-:-:S05]  /*5710*/  IMAD R19, R19, R28, R22 ;  /* 0x0000001c13137224 */ /* 0x000fca00078e0216 */
[----:B------:R-:W-:Y:S02]  /*5720*/  SEL R22, R2, R19, !P0 ;  /* 0x0000001302167207 */ /* 0x000fe40004000000 */
[----:B------:R-:W-:Y:S01]  /*5730*/  SEL R19, R19, R2, !P0 ;  /* 0x0000000213137207 */ /* 0x000fe20004000000 */
[----:B------:R-:W-:-:S07]  /*5740*/  IMAD.MOV.U32 R2, RZ, RZ, R11 ;  /* 0x000000ffff027224 */ /* 0x000fce00078e000b */
.L_x_163:
[----:B------:R-:W-:Y:S02]  /*5750*/  LOP3.LUT P0, RZ, R0, 0xff, RZ, 0xc0, !PT ;  /* 0x000000ff00ff7812 */ /* 0x000fe4000780c0ff */
[----:B------:R-:W-:-:S11]  /*5760*/  LOP3.LUT R99, R99, 0x1, RZ, 0x3c, !PT ;  /* 0x0000000163637812 */ /* 0x000fd600078e3cff */
[----:B------:R-:W-:Y:S05]  /*5770*/  @P0 BRA `(.L_x_166) ;  /* 0xffffffbc00400947 */ /* 0x000fea000383ffff */
[----:B------:R-:W-:Y:S05]  /*5780*/  EXIT ;  /* 0x000000000000794d */ /* 0x000fea0003800000 */
.L_x_13:
[----:B------:R-:W-:-:S08]  /*5790*/  ISETP.NE.AND P0, PT, R0, RZ, PT ;  /* 0x000000ff0000720c */ /* 0x000fd00003f05270 */
[----:B0-----:R-:W0:-:S00]  /*57a0*/  USETMAXREG.DEALLOC.CTAPOOL 0x28 ;  /* 0x00000028000079c8 */ /* 0x001e0000080e0500 */
[----:B------:R-:W-:Y:S05]  /*57b0*/  @P0 EXIT ;  /* 0x000000000000094d */ /* 0x000fea0003800000 */
[----:B0-----:R-:W-:Y:S01]  /*57c0*/  LOP3.LUT P0, RZ, R8, 0xff, RZ, 0xc0, !PT ;  /* 0x000000ff08ff7812 */ /* 0x001fe2000780c0ff */
[----:B------:R-:W-:Y:S02]  /*57d0*/  IMAD.MOV.U32 R0, RZ, RZ, 0x1 ;  /* 0x00000001ff007424 */ /* 0x000fe400078e00ff */
[----:B------:R-:W-:-:S10]  /*57e0*/  IMAD.MOV.U32 R7, RZ, RZ, RZ ;  /* 0x000000ffff077224 */ /* 0x000fd400078e00ff */
[----:B------:R-:W-:Y:S05]  /*57f0*/  @!P0 BRA `(.L_x_167) ;  /* 0x0000000c001c8947 */ /* 0x000fea0003800000 */
[----:B------:R-:W-:Y:S01]  /*5800*/  LOP3.LUT P0, RZ, R4, 0x1f, RZ, 0xc0, !PT ;  /* 0x0000001f04ff7812 */ /* 0x000fe2000780c0ff */
[----:B------:R-:W-:Y:S01]  /*5810*/  ULDC UR5, c[0x0][0x658] ;  /* 0x0001960000057ab9 */ /* 0x000fe20000000800 */
[----:B------:R-:W-:Y:S01]  /*5820*/  UMOV UR6, 0xffffffff ;  /* 0xffffffff00067882 */ /* 0x000fe20000000000 */
[----:B------:R-:W-:Y:S01]  /*5830*/  BSSY B0, `(.L_x_167) ;  /* 0x00000c3000007945 */ /* 0x000fe20003800000 */
[----:B------:R-:W-:Y:S01]  /*5840*/  USHF.L.U32 UR6, UR6, UR5, URZ ;  /* 0x0000000506067299 */ /* 0x000fe2000800063f */
[C---:B------:R-:W-:Y:S01]  /*5850*/  ISETP.NE.AND P2, PT, R3.reuse, RZ, PT ;  /* 0x000000ff0300720c */ /* 0x040fe20003f45270 */
[----:B------:R-:W-:Y:S01]  /*5860*/  IMAD.MOV.U32 R8, RZ, RZ, 0x1 ;  /* 0x00000001ff087424 */ /* 0x000fe200078e00ff */
[----:B------:R-:W-:Y:S01]  /*5870*/  ISETP.NE.OR P0, PT, R3, RZ, !P0 ;  /* 0x000000ff0300720c */ /* 0x000fe20004705670 */
[----:B------:R-:W-:Y:S01]  /*5880*/  IMAD.MOV.U32 R0, RZ, RZ, 0x1 ;  /* 0x00000001ff007424 */ /* 0x000fe200078e00ff */
[----:B------:R-:W-:Y:S01]  /*5890*/  LOP3.LUT R6, R16, 0x2, RZ, 0xfc, !PT ;  /* 0x0000000210067812 */ /* 0x000fe200078efcff */
[----:B------:R-:W-:Y:S01]  /*58a0*/  IMAD.MOV.U32 R7, RZ, RZ, RZ ;  /* 0x000000ffff077224 */ /* 0x000fe200078e00ff */
[----:B------:R-:W-:Y:S01]  /*58b0*/  ULDC UR4, c[0x0][0x600] ;  /* 0x0001800000047ab9 */ /* 0x000fe20000000800 */
[----:B------:R-:W-:Y:S01]  /*58c0*/  UMOV UR7, 0x1 ;  /* 0x0000000100077882 */ /* 0x000fe20000000000 */
[----:B------:R-:W-:-:S02]  /*58d0*/  UIADD3 UR19, UR40, 0x1, URZ ;  /* 0x0000000128137890 */ /* 0x000fc4000fffe03f */
[----:B------:R-:W-:Y:S02]  /*58e0*/  UIADD3 UR15, UR4, -0x1, URZ ;  /* 0xffffffff040f7890 */ /* 0x000fe4000fffe03f */
[----:B------:R-:W-:Y:S02]  /*58f0*/  USHF.L.U32 UR17, UR7, UR5, URZ ;  /* 0x0000000507117299 */ /* 0x000fe4000800063f */
[----:B------:R-:W-:Y:S01]  /*5900*/  ULOP3.LUT UR16, URZ, UR6, URZ, 0x33, !UPT ;  /* 0x000000063f107292 */ /* 0x000fe2000f8e333f */
[----:B------:R-:W-:-:S11]  /*5910*/  ULDC.64 UR20, c[0x0][0x198] ;  /* 0x0000660000147ab9 */ /* 0x000fd60000000a00 */
.L_x_179:
[----:B------:R-:W-:-:S03]  /*5920*/  UMOV UR4, 0xffffffff ;  /* 0xffffffff00047882 */ /* 0x000fc60000000000 */
[----:B------:R-:W-:Y:S05]  /*5930*/  BRA.DIV UR4, `(.L_x_168) ;  /* 0x0000000e04bc7947 */ /* 0x000fea000b800000 */
[----:B------:R-:W-:-:S13]  /*5940*/  ELECT P6, URZ, PT ;  /* 0x00000000003f782f */ /* 0x000fda00038c0000 */
.L_x_191:
[----:B------:R-:W0:Y:S01]  /*5950*/  LDC R3, c[0x0][0x28c] ;  /* 0x0000a300ff037b82 */ /* 0x000e220000000800 */
[----:B------:R-:W-:Y:S01]  /*5960*/  BSSY B1, `(.L_x_169) ;  /* 0x0000037000017945 */ /* 0x000fe20003800000 */
[----:B0-----:R-:W-:-:S13]  /*5970*/  ISETP.LT.OR P6, PT, R3, 0x1, !P6 ;  /* 0x000000010300780c */ /* 0x001fda00077c1670 */
[----:B------:R-:W-:Y:S05]  /*5980*/  @P6 BRA `(.L_x_170) ;  /* 0x0000000000d06947 */ /* 0x000fea0003800000 */
[----:B------:R-:W-:Y:S02]  /*5990*/  IMAD.SHL.U32 R22, R22, 0x80, RZ ;  /* 0x0000008016167824 */ /* 0x000fe400078e00ff */
[----:B------:R-:W-:Y:S02]  /*59a0*/  IMAD.SHL.U32 R19, R19, 0x40, RZ ;  /* 0x0000004013137824 */ /* 0x000fe400078e00ff */
[----:B------:R-:W-:Y:S02]  /*59b0*/  IMAD.MOV.U32 R12, RZ, RZ, RZ ;  /* 0x000000ffff0c7224 */ /* 0x000fe400078e00ff */
[----:B------:R-:W-:Y:S02]  /*59c0*/  IMAD.U32 R13, RZ, RZ, UR19 ;  /* 0x00000013ff0d7e24 */ /* 0x000fe4000f8e00ff */
[----:B------:R-:W-:Y:S02]  /*59d0*/  IMAD.MOV.U32 R3, RZ, RZ, R0 ;  /* 0x000000ffff037224 */ /* 0x000fe400078e0000 */
[----:B------:R-:W-:-:S07]  /*59e0*/  IMAD.MOV.U32 R4, RZ, RZ, R7 ;  /* 0x000000ffff047224 */ /* 0x000fce00078e0007 */
.L_x_174:
[----:B------:R-:W0:Y:S01]  /*59f0*/  S2R R10, SR_CgaCtaId ;  /* 0x00000000000a7919 */ /* 0x000e220000008800 */
[----:B------:R-:W-:Y:S01]  /*5a00*/  MOV R5, 0x400 ;  /* 0x0000040000057802 */ /* 0x000fe20000000f00 */
[----:B------:R-:W1:Y:S03]  /*5a10*/  @!P2 LDC R9, c[0x0][0x500] ;  /* 0x00014000ff09ab82 */ /* 0x000e660000000800 */
[----:B0-----:R-:W-:Y:S02]  /*5a20*/  LEA R11, R10, R5, 0x18 ;  /* 0x000000050a0b7211 */ /* 0x001fe400078ec0ff */
[----:B------:R-:W-:-:S03]  /*5a30*/  SHF.L.U32 R5, R3, 0x1f, RZ ;  /* 0x0000001f03057819 */ /* 0x000fc600000006ff */
[----:B------:R-:W-:-:S04]  /*5a40*/  IMAD R10, R4, 0x8, R11 ;  /* 0x00000008040a7824 */ /* 0x000fc800078e020b */
[----:B------:R-:W0:Y:S02]  /*5a50*/  SYNCS.PHASECHK.TRANS64.TRYWAIT P1, [R10+URZ+0x18], R5 ;  /* 0x000018050a0075a7 */ /* 0x000e24000802017f */
[----:B01----:R-:W-:Y:S05]  /*5a60*/  @!P1 BRA `(.L_x_171) ;  /* 0x0000000c00909947 */ /* 0x003fea0003800000 */
.L_x_192:
[----:B0-----:R-:W-:Y:S01]  /*5a70*/  PRMT R5, R6, 0x9910, RZ ;  /* 0x0000991006057816 */ /* 0x001fe200000000ff */
[----:B------:R0:W-:Y:S03]  /*5a80*/  @!P2 SYNCS.ARRIVE.TRANS64 RZ, [R10+URZ], R9 ;  /* 0x000000090affa9a7 */ /* 0x0001e6000800003f */
[----:B------:R-:W-:-:S13]  /*5a90*/  ISETP.NE.AND P1, PT, R5, 0x2, PT ;  /* 0x000000020500780c */ /* 0x000fda0003f25270 */
[----:B0-----:R-:W-:Y:S05]  /*5aa0*/  @P1 BRA `(.L_x_172) ;  /* 0x0000000000041947 */ /* 0x001fea0003800000 */
[----:B------:R-:W-:Y:S01]  /*5ab0*/  BPT.TRAP 0x1 ;  /* 0x000000040000795c */ /* 0x000fe20000300000 */
.L_x_172:
[----:B------:R-:W-:Y:S05]  /*5ac0*/  @P0 BRA `(.L_x_173) ;  /* 0x0000000000040947 */ /* 0x000fea0003800000 */
[----:B------:R-:W-:Y:S01]  /*5ad0*/  BPT.TRAP 0x1 ;  /* 0x000000040000795c */ /* 0x000fe20000300000 */
.L_x_173:
[--C-:B------:R-:W-:Y:S01]  /*5ae0*/  IMAD R5, R4, 0x1000, R11.reuse ;  /* 0x0000100004057824 */ /* 0x100fe200078e020b */
[----:B------:R-:W-:Y:S01]  /*5af0*/  R2UR UR9, R10 ;  /* 0x000000000a0972ca */ /* 0x000fe200000e0000 */
[C---:B------:R-:W-:Y:S01]  /*5b00*/  IMAD R11, R4.reuse, 0x2000, R11 ;  /* 0x00002000040b7824 */ /* 0x040fe200078e020b */
[----:B------:R-:W-:Y:S01]  /*5b10*/  UIADD3 UR4, UP0, UR20, 0xf0, URZ ;  /* 0x000000f014047890 */ /* 0x000fe2000ff1e03f */
[----:B------:R-:W-:Y:S01]  /*5b20*/  VIADD R13, R13, 0xffffffff ;  /* 0xffffffff0d0d7836 */ /* 0x000fe20000000000 */
[----:B------:R-:W-:Y:S01]  /*5b30*/  R2UR UR5, R5 ;  /* 0x00000000050572ca */ /* 0x000fe200000e0000 */
[----:B------:R-:W-:Y:S01]  /*5b40*/  UIADD3 UR22, UP1, UR20, 0x1f0, URZ ;  /* 0x000001f014167890 */ /* 0x000fe2000ff3e03f */
[----:B------:R-:W-:Y:S01]  /*5b50*/  R2UR UR8, R11 ;  /* 0x000000000b0872ca */ /* 0x000fe200000e0000 */
[----:B------:R-:W-:Y:S01]  /*5b60*/  VIADD R4, R4, 0x1 ;  /* 0x0000000104047836 */ /* 0x000fe20000000000 */
[----:B------:R-:W-:Y:S01]  /*5b70*/  R2UR UR11, R19 ;  /* 0x00000000130b72ca */ /* 0x000fe200000e0000 */
[----:B------:R-:W-:Y:S01]  /*5b80*/  UIADD3.X UR23, URZ, UR21, URZ, UP1, !UPT ;  /* 0x000000153f177290 */ /* 0x000fe20008ffe43f */
[----:B------:R-:W-:Y:S01]  /*5b90*/  R2UR UR10, R12 ;  /* 0x000000000c0a72ca */ /* 0x000fe200000e0000 */
[----:B------:R-:W-:Y:S01]  /*5ba0*/  UMOV UR6, 0x0 ;  /* 0x0000000000067882 */ /* 0x000fe20000000000 */
[----:B------:R-:W-:Y:S01]  /*5bb0*/  R2UR UR12, R2 ;  /* 0x00000000020c72ca */ /* 0x000fe200000e0000 */
[----:B------:R-:W-:Y:S01]  /*5bc0*/  UMOV UR7, 0x10000000 ;  /* 0x1000000000077882 */ /* 0x000fe20000000000 */
[----:B------:R-:W-:Y:S01]  /*5bd0*/  R2UR UR18, R22 ;  /* 0x00000000161272ca */ /* 0x000fe200000e0000 */
[----:B------:R-:W-:Y:S01]  /*5be0*/  VIADD R12, R12, 0x40 ;  /* 0x000000400c0c7836 */ /* 0x000fe20000000000 */
[----:B------:R-:W-:Y:S01]  /*5bf0*/  ISETP.GT.AND P3, PT, R13, 0x1, PT ;  /* 0x000000010d00780c */ /* 0x000fe20003f64270 */
[----:B------:R-:W-:Y:S01]  /*5c00*/  UIADD3 UR13, UR5, 0x100, URZ ;  /* 0x00000100050d7890 */ /* 0x000fe2000fffe03f */
[----:B------:R-:W-:Y:S01]  /*5c10*/  ISETP.NE.AND P1, PT, R4, 0x3, PT ;  /* 0x000000030400780c */ /* 0x000fe20003f25270 */
[----:B------:R-:W-:-:S02]  /*5c20*/  UIADD3.X UR5, URZ, UR21, URZ, UP0, !UPT ;  /* 0x000000153f057290 */ /* 0x000fc400087fe43f */
[----:B------:R-:W-:Y:S01]  /*5c30*/  UIADD3 UR14, UR8, 0x3100, URZ ;  /* 0x00003100080e7890 */ /* 0x000fe2000fffe03f */
[----:B------:R-:W-:Y:S02]  /*5c40*/  SEL R10, RZ, 0x1, P1 ;  /* 0x00000001ff0a7807 */ /* 0x000fe40000800000 */
[----:B------:R-:W-:Y:S01]  /*5c50*/  UMOV UR8, UR13 ;  /* 0x0000000d00087c82 */ /* 0x000fe20008000000 */
[----:B------:R-:W-:Y:S02]  /*5c60*/  SEL R4, R4, RZ, P1 ;  /* 0x000000ff04047207 */ /* 0x000fe40000800000 */
[----:B------:R-:W-:Y:S01]  /*5c70*/  LOP3.LUT R3, R3, R10, RZ, 0x3c, !PT ;  /* 0x0000000a03037212 */ /* 0x000fe200078e3cff */
[----:B------:R0:W-:Y:S02]  /*5c80*/  UTMALDG.3D [UR8], [UR4], desc[UR6] ;  /* 0x00000608040075b4 */ /* 0x0001e40008011000 */
[----:B0-----:R-:W-:Y:S01]  /*5c90*/  UMOV UR8, UR14 ;  /* 0x0000000e00087c82 */ /* 0x001fe20008000000 */
[----:B------:R-:W-:-:S02]  /*5ca0*/  UMOV UR11, UR18 ;  /* 0x00000012000b7c82 */ /* 0x000fc40008000000 */
[----:B------:R0:W-:Y:S02]  /*5cb0*/  UTMALDG.3D [UR8], [UR22], desc[UR6] ;  /* 0x00000608160075b4 */ /* 0x0001e40008011000 */
[----:B0-----:R-:W-:Y:S05]  /*5cc0*/  @P3 BRA `(.L_x_174) ;  /* 0xfffffffc00483947 */ /* 0x001fea000383ffff */
.L_x_170:
[----:B------:R-:W-:Y:S05]  /*5cd0*/  BSYNC B1 ;  /* 0x0000000000017941 */ /* 0x000fea0003800000 */
.L_x_169:
[----:B------:R-:W2:Y:S01]  /*5ce0*/  LDL.64 R10, [R1] ;  /* 0x00000000010a7983 */ /* 0x000ea20000100a00 */
[----:B------:R-:W-:Y:S01]  /*5cf0*/  LOP3.LUT P4, RZ, R8, 0xff, RZ, 0xc0, !PT ;  /* 0x000000ff08ff7812 */ /* 0x000fe2000788c0ff */
[----:B------:R-:W-:Y:S01]  /*5d00*/  VIADD R4, R7, UR40 ;  /* 0x0000002807047c36 */ /* 0x000fe20008000000 */
[----:B------:R-:W-:Y:S01]  /*5d10*/  ULDC.64 UR4, c[0x0][0x650] ;  /* 0x0001940000047ab9 */ /* 0x000fe20000000a00 */
[----:B------:R-:W-:Y:S01]  /*5d20*/  IMAD.U32 R7, RZ, RZ, UR40 ;  /* 0x00000028ff077e24 */ /* 0x000fe2000f8e00ff */
[----:B------:R-:W-:Y:S01]  /*5d30*/  UISETP.GE.U32.AND UP0, UPT, UR40, 0x3, UPT ;  /* 0x000000032800788c */ /* 0x000fe2000bf06070 */
[----:B------:R-:W-:Y:S01]  /*5d40*/  BSSY B1, `(.L_x_175) ;  /* 0x000006f000017945 */ /* 0x000fe20003800000 */
[----:B------:R-:W-:Y:S01]  /*5d50*/  ISETP.GT.U32.AND P1, PT, R4, 0x2, PT ;  /* 0x000000020400780c */ /* 0x000fe20003f24070 */
[----:B------:R-:W-:Y:S01]  /*5d60*/  IMAD.MOV.U32 R19, RZ, RZ, -0x1 ;  /* 0xffffffffff137424 */ /* 0x000fe200078e00ff */
[----:B------:R-:W-:Y:S01]  /*5d70*/  PRMT R8, RZ, 0x7610, R8 ;  /* 0x00007610ff087816 */ /* 0x000fe20000000008 */
[----:B------:R-:W-:Y:S01]  /*5d80*/  IMAD.MOV.U32 R22, RZ, RZ, -0x1 ;  /* 0xffffffffff167424 */ /* 0x000fe200078e00ff */
[----:B------:R-:W-:-:S02]  /*5d90*/  ISETP.LT.U32.AND P1, PT, R7, 0x3, P1 ;  /* 0x000000030700780c */ /* 0x000fc40000f21070 */
[----:B------:R-:W-:Y:S01]  /*5da0*/  PLOP3.LUT P3, PT, PT, PT, UP0, 0x80, 0x0 ;  /* 0x000000000000781c */ /* 0x000fe20003f6f008 */
[----:B------:R-:W0:Y:S01]  /*5db0*/  @P4 S2R R3, SR_CgaCtaId ;  /* 0x0000000000034919 */ /* 0x000e220000008800 */
[----:B------:R-:W-:-:S04]  /*5dc0*/  @P4 MOV R2, 0x400 ;  /* 0x0000040000024802 */ /* 0x000fc80000000f00 */
[----:B0-----:R-:W-:Y:S01]  /*5dd0*/  @P4 LEA R5, R3, R2, 0x18 ;  /* 0x0000000203054211 */ /* 0x001fe200078ec0ff */
[----:B------:R-:W-:-:S03]  /*5de0*/  IMAD.WIDE.U32 R2, R4, -0x55555555, RZ ;  /* 0xaaaaaaab04027825 */ /* 0x000fc600078e00ff */
[----:B------:R0:W-:Y:S01]  /*5df0*/  @P4 SYNCS.ARRIVE.TRANS64.A1T0 RZ, [R5+URZ+0x68], RZ ;  /* 0x000068ff05ff49a7 */ /* 0x0001e2000810003f */
[----:B------:R-:W-:Y:S01]  /*5e00*/  IMAD.MOV.U32 R2, RZ, RZ, -0x1 ;  /* 0xffffffffff027424 */ /* 0x000fe200078e00ff */
[----:B0-----:R-:W-:Y:S02]  /*5e10*/  SHF.R.U32.HI R5, RZ, 0x1, R3 ;  /* 0x00000001ff057819 */ /* 0x001fe40000011603 */
[----:B------:R-:W-:-:S03]  /*5e20*/  SEL R3, RZ, 0x1, !P1 ;  /* 0x00000001ff037807 */ /* 0x000fc60004800000 */
[----:B------:R-:W-:Y:S01]  /*5e30*/  IMAD R7, R5, -0x3, R4 ;  /* 0xfffffffd05077824 */ /* 0x000fe200078e0204 */
[----:B------:R-:W-:Y:S02]  /*5e40*/  LOP3.LUT R0, R0, R3, RZ, 0x3c, !PT ;  /* 0x0000000300007212 */ /* 0x000fe400078e3cff */
[----:B------:R-:W-:Y:S02]  /*5e50*/  PRMT R3, RZ, 0x7610, R3 ;  /* 0x00007610ff037816 */ /* 0x000fe40000000003 */
[----:B------:R-:W-:Y:S02]  /*5e60*/  @P3 LOP3.LUT R0, R0, 0x1, R5, 0x78, !PT ;  /* 0x0000000100003812 */ /* 0x000fe400078e7805 */
[----:B--2---:R-:W-:-:S04]  /*5e70*/  IADD3 R18, P4, R18, R10, RZ ;  /* 0x0000000a12127210 */ /* 0x004fc80007f9e0ff */
[----:B------:R-:W-:Y:S01]  /*5e80*/  ISETP.GE.U32.AND P1, PT, R18, UR4, PT ;  /* 0x0000000412007c0c */ /* 0x000fe2000bf26070 */
[----:B------:R-:W-:-:S05]  /*5e90*/  IMAD.X R17, R17, 0x1, R23, P4 ;  /* 0x0000000111117824 */ /* 0x000fca00020e0617 */
[----:B------:R-:W-:-:S13]  /*5ea0*/  ISETP.GE.U32.AND.EX P1, PT, R17, UR5, PT, P1 ;  /* 0x0000000511007c0c */ /* 0x000fda000bf26110 */
[----:B------:R-:W-:Y:S05]  /*5eb0*/  @P1 BRA `(.L_x_176) ;  /* 0x00000004005c1947 */ /* 0x000fea0003800000 */
[----:B------:R-:W0:Y:S01]  /*5ec0*/  S2R R11, SR_CTAID.X ;  /* 0x00000000000b7919 */ /* 0x000e220000002500 */
[----:B------:R-:W-:Y:S01]  /*5ed0*/  ULDC.64 UR4, c[0x0][0x628] ;  /* 0x00018a0000047ab9 */ /* 0x000fe20000000a00 */
[----:B------:R-:W1:Y:S01]  /*5ee0*/  LDC R12, c[0x0][0x144] ;  /* 0x00005100ff0c7b82 */ /* 0x000e620000000800 */
[----:B------:R-:W-:Y:S01]  /*5ef0*/  ISETP.NE.U32.AND P1, PT, RZ, UR4, PT ;  /* 0x00000004ff007c0c */ /* 0x000fe2000bf25070 */
[----:B------:R-:W2:Y:S01]  /*5f00*/  S2R R9, SR_CTAID.Y ;  /* 0x0000000000097919 */ /* 0x000ea20000002600 */
[----:B------:R-:W-:Y:S01]  /*5f10*/  ULDC UR6, c[0x0][0x150] ;  /* 0x0000540000067ab9 */ /* 0x000fe20000000800 */
[----:B------:R-:W-:Y:S01]  /*5f20*/  ULDC UR7, c[0x0][0x630] ;  /* 0x00018c0000077ab9 */ /* 0x000fe20000000800 */
[----:B------:R-:W-:Y:S01]  /*5f30*/  ISETP.NE.AND.EX P1, PT, RZ, UR5, PT, P1 ;  /* 0x00000005ff007c0c */ /* 0x000fe2000bf25310 */
[----:B------:R-:W-:Y:S01]  /*5f40*/  IMAD.MOV.U32 R2, RZ, RZ, R18 ;  /* 0x000000ffff027224 */ /* 0x000fe200078e0012 */
[----:B0-----:R-:W-:-:S05]  /*5f50*/  I2FP.F32.U32 R3, R11 ;  /* 0x0000000b00037245 */ /* 0x001fca0000201000 */
[----:B------:R-:W-:Y:S01]  /*5f60*/  FMUL R14, R3, UR6 ;  /* 0x00000006030e7c20 */ /* 0x000fe20008400000 */
[----:B------:R-:W-:-:S05]  /*5f70*/  IMAD.MOV.U32 R3, RZ, RZ, R17 ;  /* 0x000000ffff037224 */ /* 0x000fca00078e0011 */
[----:B--2---:R-:W-:Y:S05]  /*5f80*/  @!P1 BRA `(.L_x_177) ;  /* 0x0000000000289947 */ /* 0x004fea0003800000 */
[----:B------:R-:W-:Y:S02]  /*5f90*/  ULDC UR6, c[0x0][0x634] ;  /* 0x00018d0000067ab9 */ /* 0x000fe40000000800 */
[----:B------:R-:W-:-:S05]  /*5fa0*/  IADD3 R3, P1, R18, UR6, RZ ;  /* 0x0000000612037c10 */ /* 0x000fca000ff3e0ff */
[----:B------:R-:W-:-:S04]  /*5fb0*/  IMAD.X R13, RZ, RZ, R17, P1 ;  /* 0x000000ffff0d7224 */ /* 0x000fc800008e0611 */
[----:B------:R-:W-:-:S04]  /*5fc0*/  IMAD.WIDE.U32 R4, R13, UR4, RZ ;  /* 0x000000040d047c25 */ /* 0x000fc8000f8e00ff */
[----:B------:R-:W-:-:S04]  /*5fd0*/  IMAD.WIDE.U32 R4, P1, R3, UR5, R4 ;  /* 0x0000000503047c25 */ /* 0x000fc8000f820004 */
[----:B------:R-:W-:-:S04]  /*5fe0*/  IMAD.WIDE.U32 R2, R3, UR4, RZ ;  /* 0x0000000403027c25 */ /* 0x000fc8000f8e00ff */
[----:B------:R-:W-:Y:S01]  /*5ff0*/  IMAD.MOV.U32 R2, RZ, RZ, R5 ;  /* 0x000000ffff027224 */ /* 0x000fe200078e0005 */
[----:B------:R-:W-:Y:S01]  /*6000*/  IADD3 RZ, P3, R3, R4, RZ ;  /* 0x0000000403ff7210 */ /* 0x000fe20007f7e0ff */
[----:B------:R-:W-:-:S04]  /*6010*/  IMAD.X R3, RZ, RZ, RZ, P1 ;  /* 0x000000ffff037224 */ /* 0x000fc800008e06ff */
[----:B------:R-:W-:-:S08]  /*6020*/  IMAD.WIDE.U32.X R2, R13, UR5, R2, P3 ;  /* 0x000000050d027c25 */ /* 0x000fd000098e0402 */
.L_x_177:
[--C-:B------:R-:W-:Y:S01]  /*6030*/  SHF.R.U64 R10, R2, UR7, R3.reuse ;  /* 0x00000007020a7c19 */ /* 0x100fe20008001203 */
[----:B------:R-:W0:Y:S01]  /*6040*/  F2I.U32.TRUNC.NTZ R14, R14 ;  /* 0x0000000e000e7305 */ /* 0x000e22000020f000 */
[----:B------:R-:W-:Y:S01]  /*6050*/  SHF.R.U32.HI R2, RZ, UR7, R3 ;  /* 0x00000007ff027c19 */ /* 0x000fe20008011603 */
[----:B------:R-:W-:Y:S01]  /*6060*/  ULDC.64 UR4, c[0x0][0x620] ;  /* 0x0001880000047ab9 */ /* 0x000fe20000000a00 */
[----:B------:R-:W-:Y:S01]  /*6070*/  IADD3 R5, P1, RZ, -R10, RZ ;  /* 0x8000000aff057210 */ /* 0x000fe20007f3e0ff */
[----:B------:R-:W-:Y:S01]  /*6080*/  IMAD.MOV.U32 R3, RZ, RZ, R17 ;  /* 0x000000ffff037224 */ /* 0x000fe200078e0011 */
[----:B------:R-:W-:-:S03]  /*6090*/  ULDC.64 UR6, c[0x0][0x640] ;  /* 0x0001900000067ab9 */ /* 0x000fc60000000a00 */
[----:B------:R-:W-:Y:S01]  /*60a0*/  IMAD.X R2, RZ, RZ, ~R2, P1 ;  /* 0x000000ffff027224 */ /* 0x000fe200008e0e02 */
[----:B------:R-:W-:-:S03]  /*60b0*/  ISETP.NE.U32.AND P1, PT, RZ, UR6, PT ;  /* 0x00000006ff007c0c */ /* 0x000fc6000bf25070 */
[----:B------:R-:W-:Y:S01]  /*60c0*/  IMAD R4, R2, UR4, RZ ;  /* 0x0000000402047c24 */ /* 0x000fe2000f8e02ff */
[----:B------:R-:W-:Y:S01]  /*60d0*/  ISETP.NE.AND.EX P1, PT, RZ, UR7, PT, P1 ;  /* 0x00000007ff007c0c */ /* 0x000fe2000bf25310 */
[----:B------:R-:W-:-:S04]  /*60e0*/  IMAD.MOV.U32 R2, RZ, RZ, R18 ;  /* 0x000000ffff027224 */ /* 0x000fc800078e0012 */
[----:B------:R-:W-:Y:S01]  /*60f0*/  IMAD.WIDE.U32 R2, R5, UR4, R2 ;  /* 0x0000000405027c25 */ /* 0x000fe2000f8e0002 */
[----:B------:R-:W-:-:S03]  /*6100*/  ULDC UR4, c[0x0][0x618] ;  /* 0x0001860000047ab9 */ /* 0x000fc60000000800 */
[----:B------:R-:W-:Y:S01]  /*6110*/  IMAD R5, R5, UR5, R4 ;  /* 0x0000000505057c24 */ /* 0x000fe2000f8e0204 */
[----:B------:R-:W-:Y:S01]  /*6120*/  ULDC UR5, c[0x0][0x154] ;  /* 0x0000550000057ab9 */ /* 0x000fe20000000800 */
[----:B0-----:R-:W-:Y:S02]  /*6130*/  IMAD.MOV R4, RZ, RZ, -R14 ;  /* 0x000000ffff047224 */ /* 0x001fe400078e0a0e */
[----:B------:R-:W0:Y:S01]  /*6140*/  LDC R14, c[0x0][0x148] ;  /* 0x00005200ff0e7b82 */ /* 0x000e220000000800 */
[----:B------:R-:W-:Y:S02]  /*6150*/  IMAD.IADD R3, R3, 0x1, R5 ;  /* 0x0000000103037824 */ /* 0x000fe400078e0205 */
[----:B-1----:R-:W-:Y:S01]  /*6160*/  IMAD R11, R12, R4, R11 ;  /* 0x000000040c0b7224 */ /* 0x002fe200078e020b */
[----:B------:R-:W-:Y:S02]  /*6170*/  I2FP.F32.U32 R4, R9 ;  /* 0x0000000900047245 */ /* 0x000fe40000201000 */
[----:B------:R-:W-:-:S02]  /*6180*/  SHF.R.U64 R12, R2, UR4, R3 ;  /* 0x00000004020c7c19 */ /* 0x000fc40008001203 */
[----:B------:R-:W-:Y:S01]  /*6190*/  SHF.R.U32.HI R3, RZ, UR4, R3 ;  /* 0x00000004ff037c19 */ /* 0x000fe20008011603 */
[----:B------:R-:W-:Y:S01]  /*61a0*/  FMUL R4, R4, UR5 ;  /* 0x0000000504047c20 */ /* 0x000fe20008400000 */
[----:B------:R-:W-:Y:S02]  /*61b0*/  ULDC UR4, c[0x0][0x608] ;  /* 0x0001820000047ab9 */ /* 0x000fe40000000800 */
[--C-:B------:R-:W-:Y:S01]  /*61c0*/  SHF.R.U64 R15, R12, UR4, R3.reuse ;  /* 0x000000040c0f7c19 */ /* 0x100fe20008001203 */
[----:B------:R1:W2:Y:S01]  /*61d0*/  F2I.U32.TRUNC.NTZ R20, R4 ;  /* 0x0000000400147305 */ /* 0x0002a2000020f000 */
[----:B------:R-:W-:Y:S01]  /*61e0*/  SHF.R.U32.HI R2, RZ, UR4, R3 ;  /* 0x00000004ff027c19 */ /* 0x000fe20008011603 */
[----:B------:R-:W-:-:S03]  /*61f0*/  ULDC UR4, c[0x0][0x658] ;  /* 0x0001960000047ab9 */ /* 0x000fc60000000800 */
[--C-:B------:R-:W-:Y:S02]  /*6200*/  SHF.R.U64 R13, R15, UR4, R2.reuse ;  /* 0x000000040f0d7c19 */ /* 0x100fe40008001202 */
[----:B------:R-:W-:-:S03]  /*6210*/  SHF.R.U32.HI R19, RZ, UR4, R2 ;  /* 0x00000004ff137c19 */ /* 0x000fc60008011602 */
[----:B------:R-:W-:Y:S02]  /*6220*/  IMAD.MOV.U32 R2, RZ, RZ, R13 ;  /* 0x000000ffff027224 */ /* 0x000fe400078e000d */
[----:B------:R-:W-:Y:S01]  /*6230*/  IMAD.MOV.U32 R3, RZ, RZ, R19 ;  /* 0x000000ffff037224 */ /* 0x000fe200078e0013 */
[----:B-1----:R-:W-:Y:S06]  /*6240*/  @!P1 BRA `(.L_x_178) ;  /* 0x0000000000289947 */ /* 0x002fec0003800000 */
        /* <DEDUP_REMOVED lines=10> */
.L_x_178:
[----:B------:R-:W1:Y:S01]  /*62f0*/  LDC R4, c[0x0][0x65c] ;  /* 0x00019700ff047b82 */ /* 0x000e620000000800 */
[----:B------:R-:W-:Y:S01]  /*6300*/  ULDC UR4, c[0x0][0x648] ;  /* 0x0001920000047ab9 */ /* 0x000fe20000000800 */
[----:B------:R-:W-:Y:S01]  /*6310*/  LOP3.LUT R15, R15, UR16, RZ, 0xc0, !PT ;  /* 0x000000100f0f7c12 */ /* 0x000fe2000f8ec0ff */
[----:B--2---:R-:W-:Y:S01]  /*6320*/  IMAD.MOV R20, RZ, RZ, -R20 ;  /* 0x000000ffff147224 */ /* 0x004fe200078e0a14 */
[----:B------:R-:W-:Y:S01]  /*6330*/  SHF.R.U64 R2, R2, UR4, R3 ;  /* 0x0000000402027c19 */ /* 0x000fe20008001203 */
[----:B------:R-:W-:Y:S01]  /*6340*/  ULDC UR4, c[0x0][0x638] ;  /* 0x00018e0000047ab9 */ /* 0x000fe20000000800 */
[----:B------:R-:W-:Y:S01]  /*6350*/  LOP3.LUT R12, R12, UR15, RZ, 0xc0, !PT ;  /* 0x0000000f0c0c7c12 */ /* 0x000fe2000f8ec0ff */
[----:B------:R-:W-:Y:S01]  /*6360*/  ULDC UR5, c[0x0][0x610] ;  /* 0x0001840000057ab9 */ /* 0x000fe20000000800 */
[----:B------:R-:W-:Y:S01]  /*6370*/  IMAD.MOV.U32 R3, RZ, RZ, 0x1 ;  /* 0x00000001ff037424 */ /* 0x000fe200078e00ff */
[----:B-1----:R-:W-:Y:S01]  /*6380*/  ISETP.NE.AND P1, PT, R4, 0x1, PT ;  /* 0x000000010400780c */ /* 0x002fe20003f25270 */
[----:B------:R-:W-:-:S02]  /*6390*/  IMAD.MOV R4, RZ, RZ, -R2 ;  /* 0x000000ffff047224 */ /* 0x000fc400078e0a02 */
[----:B------:R-:W-:Y:S02]  /*63a0*/  IMAD R2, R2, UR17, R15 ;  /* 0x0000001102027c24 */ /* 0x000fe4000f8e020f */
[----:B------:R-:W-:Y:S01]  /*63b0*/  IMAD R13, R4, UR4, R13 ;  /* 0x00000004040d7c24 */ /* 0x000fe2000f8e020d */
[----:B------:R-:W-:-:S07]  /*63c0*/  ULDC UR4, c[0x0][0x600] ;  /* 0x0001800000047ab9 */ /* 0x000fce0000000800 */
[----:B0-----:R-:W-:-:S04]  /*63d0*/  @P1 IMAD R11, R14, R20, R9 ;  /* 0x000000140e0b1224 */ /* 0x001fc800078e0209 */
[----:B------:R-:W-:Y:S02]  /*63e0*/  IMAD R11, R2, UR5, R11 ;  /* 0x00000005020b7c24 */ /* 0x000fe4000f8e020b */
[----:B------:R-:W-:-:S05]  /*63f0*/  IMAD R2, R13, UR4, R12 ;  /* 0x000000040d027c24 */ /* 0x000fca000f8e020c */
[----:B------:R-:W-:Y:S02]  /*6400*/  SEL R22, R2, R11, !P1 ;  /* 0x0000000b02167207 */ /* 0x000fe40004800000 */
[----:B------:R-:W-:Y:S01]  /*6410*/  SEL R19, R11, R2, !P1 ;  /* 0x000000020b137207 */ /* 0x000fe20004800000 */
[----:B------:R-:W-:-:S07]  /*6420*/  IMAD.MOV.U32 R2, RZ, RZ, R10 ;  /* 0x000000ffff027224 */ /* 0x000fce00078e000a */
.L_x_176:
[----:B------:R-:W-:Y:S05]  /*6430*/  BSYNC B1 ;  /* 0x0000000000017941 */ /* 0x000fea0003800000 */
.L_x_175:
[----:B------:R-:W-:-:S13]  /*6440*/  LOP3.LUT P1, RZ, R3, 0xff, RZ, 0xc0, !PT ;  /* 0x000000ff03ff7812 */ /* 0x000fda000782c0ff */
[----:B------:R-:W-:Y:S05]  /*6450*/  @P1 BRA `(.L_x_179) ;  /* 0xfffffff400301947 */ /* 0x000fea000383ffff */
[----:B------:R-:W-:Y:S05]  /*6460*/  BSYNC B0 ;  /* 0x0000000000007941 */ /* 0x000fea0003800000 */
.L_x_167:
[----:B------:R-:W-:-:S03]  /*6470*/  UMOV UR4, 0xffffffff ;  /* 0xffffffff00047882 */ /* 0x000fc60000000000 */
[----:B------:R-:W-:Y:S05]  /*6480*/  BRA.DIV UR4, `(.L_x_180) ;  /* 0x00000006041c7947 */ /* 0x000fea000b800000 */
[----:B------:R-:W-:-:S13]  /*6490*/  ELECT P6, URZ, PT ;  /* 0x00000000003f782f */ /* 0x000fda00038c0000 */
.L_x_195:
[----:B------:R-:W-:Y:S04]  /*64a0*/  BSSY B0, `(.L_x_181) ;  /* 0x0000022000007945 */ /* 0x000fe80003800000 */
[----:B------:R-:W-:Y:S05]  /*64b0*/  @!P6 BRA `(.L_x_182) ;  /* 0x000000000080e947 */ /* 0x000fea0003800000 */
[----:B------:R-:W-:-:S04]  /*64c0*/  LOP3.LUT R16, R16, 0x2, RZ, 0xfc, !PT ;  /* 0x0000000210107812 */ /* 0x000fc800078efcff */
[----:B------:R-:W-:-:S13]  /*64d0*/  ISETP.NE.AND P0, PT, R16, 0x3, PT ;  /* 0x000000031000780c */ /* 0x000fda0003f05270 */
[----:B------:R-:W-:Y:S05]  /*64e0*/  @!P0 BRA `(.L_x_183) ;  /* 0x0000000000048947 */ /* 0x000fea0003800000 */
[----:B------:R-:W-:Y:S01]  /*64f0*/  BPT.TRAP 0x1 ;  /* 0x000000040000795c */ /* 0x000fe20000300000 */
.L_x_183:
[----:B------:R-:W0:Y:S01]  /*6500*/  S2R R3, SR_CgaCtaId ;  /* 0x0000000000037919 */ /* 0x000e220000008800 */
[----:B------:R-:W-:Y:S02]  /*6510*/  MOV R2, 0x400 ;  /* 0x0000040000027802 */ /* 0x000fe40000000f00 */
[----:B------:R-:W-:Y:S02]  /*6520*/  SHF.L.U32 R4, R0, 0x1f, RZ ;  /* 0x0000001f00047819 */ /* 0x000fe400000006ff */
[----:B0-----:R-:W-:-:S05]  /*6530*/  LEA R2, R3, R2, 0x18 ;  /* 0x0000000203027211 */ /* 0x001fca00078ec0ff */
[----:B------:R-:W-:-:S04]  /*6540*/  VIADD R2, R2, 0x18 ;  /* 0x0000001802027836 */ /* 0x000fc80000000000 */
[C---:B------:R-:W-:Y:S02]  /*6550*/  IMAD R9, R7.reuse, 0x8, R2 ;  /* 0x0000000807097824 */ /* 0x040fe400078e0202 */
[----:B------:R-:W-:Y:S02]  /*6560*/  VIADD R7, R7, 0x1 ;  /* 0x0000000107077836 */ /* 0x000fe40000000000 */
[----:B------:R-:W0:Y:S03]  /*6570*/  SYNCS.PHASECHK.TRANS64.TRYWAIT P0, [R9+URZ], R4 ;  /* 0x00000004090075a7 */ /* 0x000e26000800017f */
[----:B------:R-:W-:-:S04]  /*6580*/  ISETP.NE.AND P1, PT, R7, 0x3, PT ;  /* 0x000000030700780c */ /* 0x000fc80003f25270 */
[----:B------:R-:W-:Y:S02]  /*6590*/  SEL R3, RZ, 0x1, P1 ;  /* 0x00000001ff037807 */ /* 0x000fe40000800000 */
[----:B------:R-:W-:Y:S02]  /*65a0*/  SEL R7, R7, RZ, P1 ;  /* 0x000000ff07077207 */ /* 0x000fe40000800000 */
[----:B------:R-:W-:-:S03]  /*65b0*/  LOP3.LUT R11, R0, R3, RZ, 0x3c, !PT ;  /* 0x00000003000b7212 */ /* 0x000fc600078e3cff */
[----:B------:R-:W-:Y:S01]  /*65c0*/  IMAD R6, R7, 0x8, R2 ;  /* 0x0000000807067824 */ /* 0x000fe200078e0202 */
[----:B------:R-:W-:Y:S01]  /*65d0*/  SHF.L.U32 R5, R11, 0x1f, RZ ;  /* 0x0000001f0b057819 */ /* 0x000fe200000006ff */
[----:B0-----:R-:W-:Y:S06]  /*65e0*/  @!P0 BRA `(.L_x_184) ;  /* 0x0000000000e48947 */ /* 0x001fec0003800000 */
.L_x_196:
[----:B------:R-:W1:Y:S01]  /*65f0*/  SYNCS.PHASECHK.TRANS64.TRYWAIT P0, [R6+URZ], R5 ;  /* 0x00000005060075a7 */ /* 0x000e62000800017f */
[----:B------:R-:W-:-:S05]  /*6600*/  VIADD R0, R7, 0x1 ;  /* 0x0000000107007836 */ /* 0x000fca0000000000 */
[----:B------:R-:W-:-:S04]  /*6610*/  ISETP.NE.AND P1, PT, R0, 0x3, PT ;  /* 0x000000030000780c */ /* 0x000fc80003f25270 */
[----:B0-----:R-:W-:Y:S02]  /*6620*/  SEL R4, RZ, 0x1, P1 ;  /* 0x00000001ff047807 */ /* 0x001fe40000800000 */
[----:B------:R-:W-:Y:S02]  /*6630*/  SEL R3, R0, RZ, P1 ;  /* 0x000000ff00037207 */ /* 0x000fe40000800000 */
[----:B------:R-:W-:Y:S01]  /*6640*/  LOP3.LUT R0, R11, R4, RZ, 0x3c, !PT ;  /* 0x000000040b007212 */ /* 0x000fe200078e3cff */
[----:B-1----:R-:W-:Y:S06]  /*6650*/  @!P0 BRA `(.L_x_185) ;  /* 0x0000000000dc8947 */ /* 0x002fec0003800000 */
.L_x_197:
[----:B------:R-:W-:Y:S01]  /*6660*/  IMAD R3, R3, 0x8, R2 ;  /* 0x0000000803037824 */ /* 0x000fe200078e0202 */
[----:B------:R-:W-:-:S07]  /*6670*/  SHF.L.U32 R0, R0, 0x1f, RZ ;  /* 0x0000001f00007819 */ /* 0x000fce00000006ff */
.L_x_186:
[----:B-1----:R1:W2:Y:S02]  /*6680*/  SYNCS.PHASECHK.TRANS64.TRYWAIT P0, [R3+URZ], R0 ;  /* 0x00000000030075a7 */ /* 0x0022a4000800017f */
[----:B--2---:R-:W-:Y:S05]  /*6690*/  @!P0 NANOSLEEP.SYNCS 0x989680 ;  /* 0x009896800000895d */ /* 0x004fea0003900000 */
[----:B------:R-:W2:Y:S02]  /*66a0*/  @!P0 SYNCS.PHASECHK.TRANS64 P0, [R3+URZ], R0 ;  /* 0x00000000030085a7 */ /* 0x000ea4000800007f */
[----:B--2---:R-:W-:Y:S05]  /*66b0*/  @!P0 BRA `(.L_x_186) ;  /* 0xfffffffc00f08947 */ /* 0x004fea000383ffff */
.L_x_182:
[----:B------:R-:W-:Y:S05]  /*66c0*/  BSYNC B0 ;  /* 0x0000000000007941 */ /* 0x000fea0003800000 */
.L_x_181:
[----:B------:R-:W-:Y:S05]  /*66d0*/  EXIT ;  /* 0x000000000000794d */ /* 0x000fea0003800000 */
.L_x_15:
[----:B-1----:R1:W2:Y:S02]  /*66e0*/  SYNCS.PHASECHK.TRANS64.TRYWAIT P0, [R95+URZ], R0 ;  /* 0x000000005f0075a7 */ /* 0x0022a4000800017f */
[----:B--2---:R-:W-:Y:S05]  /*66f0*/  @!P0 NANOSLEEP.SYNCS 0x989680 ;  /* 0x009896800000895d */ /* 0x004fea0003900000 */
[----:B------:R-:W2:Y:S02]  /*6700*/  @!P0 SYNCS.PHASECHK.TRANS64 P0, [R95+URZ], R0 ;  /* 0x000000005f0085a7 */ /* 0x000ea4000800007f */
[----:B--2---:R-:W-:Y:S05]  /*6710*/  @!P0 BRA `(.L_x_15) ;  /* 0xfffffffc00f08947 */ /* 0x004fea000383ffff */
[----:B------:R-:W-:Y:S05]  /*6720*/  BRA `(.L_x_187) ;  /* 0xffffffac00687947 */ /* 0x000fea000383ffff */
.L_x_20:
[----:B--2---:R2:W3:Y:S02]  /*6730*/  SYNCS.PHASECHK.TRANS64.TRYWAIT P1, [R3+URZ], R0 ;  /* 0x00000000030075a7 */ /* 0x0044e4000802017f */
[----:B---3--:R-:W-:Y:S05]  /*6740*/  @!P1 NANOSLEEP.SYNCS 0x989680 ;  /* 0x009896800000995d */ /* 0x008fea0003900000 */
[----:B------:R-:W3:Y:S02]  /*6750*/  @!P1 SYNCS.PHASECHK.TRANS64 P1, [R3+URZ], R0 ;  /* 0x00000000030095a7 */ /* 0x000ee4000802007f */
[----:B---3--:R-:W-:Y:S05]  /*6760*/  @!P1 BRA `(.L_x_20) ;  /* 0xfffffffc00f09947 */ /* 0x008fea000383ffff */
[----:B------:R-:W-:Y:S05]  /*6770*/  BRA `(.L_x_19) ;  /* 0xffffffac00d07947 */ /* 0x000fea000383ffff */
.L_x_25:
[----:B--2---:R-:W-:-:S04]  /*6780*/  IMAD.U32 R4, RZ, RZ, UR4 ;  /* 0x00000004ff047e24 */ /* 0x004fc8000f8e00ff */
[----:B------:R2:W3:Y:S03]  /*6790*/  SYNCS.PHASECHK.TRANS64.TRYWAIT P1, [R4+URZ], R3 ;  /* 0x00000003040075a7 */ /* 0x0004e6000802017f */
[----:B---3--:R-:W-:Y:S05]  /*67a0*/  @!P1 NANOSLEEP.SYNCS 0x989680 ;  /* 0x009896800000995d */ /* 0x008fea0003900000 */
[----:B------:R-:W3:Y:S02]  /*67b0*/  @!P1 SYNCS.PHASECHK.TRANS64 P1, [R4+URZ], R3 ;  /* 0x00000003040095a7 */ /* 0x000ee4000802007f */
[----:B---3--:R-:W-:Y:S05]  /*67c0*/  @!P1 BRA `(.L_x_25) ;  /* 0xfffffffc00ec9947 */ /* 0x008fea000383ffff */
[----:B------:R-:W-:Y:S05]  /*67d0*/  BRA `(.L_x_24) ;  /* 0xffffffb000487947 */ /* 0x000fea000383ffff */
.L_x_31:
[----:B---3--:R3:W4:Y:S02]  /*67e0*/  SYNCS.PHASECHK.TRANS64.TRYWAIT P0, [R95+URZ+0x10], R0 ;  /* 0x000010005f0075a7 */ /* 0x008724000800017f */
[----:B----4-:R-:W-:Y:S05]  /*67f0*/  @!P0 NANOSLEEP.SYNCS 0x989680 ;  /* 0x009896800000895d */ /* 0x010fea0003900000 */
[----:B------:R-:W4:Y:S02]  /*6800*/  @!P0 SYNCS.PHASECHK.TRANS64 P0, [R95+URZ+0x10], R0 ;  /* 0x000010005f0085a7 */ /* 0x000f24000800007f */
[----:B----4-:R-:W-:Y:S05]  /*6810*/  @!P0 BRA `(.L_x_31) ;  /* 0xfffffffc00f08947 */ /* 0x010fea000383ffff */
[----:B------:R-:W-:Y:S05]  /*6820*/  BRA `(.L_x_188) ;  /* 0xffffffb400407947 */ /* 0x000fea000383ffff */
.L_x_168:
[----:B------:R-:W-:Y:S01]  /*6830*/  BSSY B1, `(.L_x_189) ;  /* 0x0000006000017945 */ /* 0x000fe20003800000 */
[----:B------:R-:W-:-:S07]  /*6840*/  IMAD.MOV.U32 R15, RZ, RZ, -0x1 ;  /* 0xffffffffff0f7424 */ /* 0x000fce00078e00ff */
[----:B-----5:R-:W-:Y:S05]  /*6850*/  WARPSYNC.COLLECTIVE R15, `(.L_x_190) ;  /* 0x000000000f0c7348 */ /* 0x020fea0003c00000 */
[----:B------:R-:W-:Y:S02]  /*6860*/  ELECT P6, UR62, PT ;  /* 0x00000000003e782f */ /* 0x000fe400038c0000 */
[----:B------:R-:W-:Y:S01]  /*6870*/  MOV R14, UR62 ;  /* 0x0000003e000e7c02 */ /* 0x000fe20008000f00 */
[----:B-----5:R-:W-:Y:S10]  /*6880*/  ENDCOLLECTIVE ;  /* 0x000000000000791b */ /* 0x020ff40003800000 */
.L_x_190:
[----:B------:R-:W-:Y:S05]  /*6890*/  BSYNC B1 ;  /* 0x0000000000017941 */ /* 0x000fea0003800000 */
.L_x_189:
[----:B------:R-:W-:Y:S05]  /*68a0*/  BRA `(.L_x_191) ;  /* 0xfffffff000287947 */ /* 0x000fea000383ffff */
.L_x_171:
[----:B0-----:R0:W1:Y:S02]  /*68b0*/  SYNCS.PHASECHK.TRANS64.TRYWAIT P1, [R10+URZ+0x18], R5 ;  /* 0x000018050a0075a7 */ /* 0x001064000802017f */
[----:B-1----:R-:W-:Y:S05]  /*68c0*/  @!P1 NANOSLEEP.SYNCS 0x989680 ;  /* 0x009896800000995d */ /* 0x002fea0003900000 */
[----:B------:R-:W1:Y:S02]  /*68d0*/  @!P1 SYNCS.PHASECHK.TRANS64 P1, [R10+URZ+0x18], R5 ;  /* 0x000018050a0095a7 */ /* 0x000e64000802007f */
[----:B-1----:R-:W-:Y:S05]  /*68e0*/  @!P1 BRA `(.L_x_171) ;  /* 0xfffffffc00f09947 */ /* 0x002fea000383ffff */
[----:B------:R-:W-:Y:S05]  /*68f0*/  BRA `(.L_x_192) ;  /* 0xfffffff0005c7947 */ /* 0x000fea000383ffff */
.L_x_180:
[----:B------:R-:W-:Y:S01]  /*6900*/  BSSY B0, `(.L_x_193) ;  /* 0x0000006000007945 */ /* 0x000fe20003800000 */
[----:B------:R-:W-:-:S07]  /*6910*/  IMAD.MOV.U32 R15, RZ, RZ, -0x1 ;  /* 0xffffffffff0f7424 */ /* 0x000fce00078e00ff */
[----:B-----5:R-:W-:Y:S05]  /*6920*/  WARPSYNC.COLLECTIVE R15, `(.L_x_194) ;  /* 0x000000000f0c7348 */ /* 0x020fea0003c00000 */
[----:B------:R-:W-:Y:S02]  /*6930*/  ELECT P6, UR62, PT ;  /* 0x00000000003e782f */ /* 0x000fe400038c0000 */
[----:B------:R-:W-:Y:S01]  /*6940*/  MOV R14, UR62 ;  /* 0x0000003e000e7c02 */ /* 0x000fe20008000f00 */
[----:B-----5:R-:W-:Y:S10]  /*6950*/  ENDCOLLECTIVE ;  /* 0x000000000000791b */ /* 0x020ff40003800000 */
.L_x_194:
[----:B------:R-:W-:Y:S05]  /*6960*/  BSYNC B0 ;  /* 0x0000000000007941 */ /* 0x000fea0003800000 */
.L_x_193:
[----:B------:R-:W-:Y:S05]  /*6970*/  BRA `(.L_x_195) ;  /* 0xfffffff800c87947 */ /* 0x000fea000383ffff */
.L_x_184:
[----:B0-----:R0:W1:Y:S02]  /*6980*/  SYNCS.PHASECHK.TRANS64.TRYWAIT P0, [R9+URZ], R4 ;  /* 0x00000004090075a7 */ /* 0x001064000800017f */
[----:B-1----:R-:W-:Y:S05]  /*6990*/  @!P0 NANOSLEEP.SYNCS 0x989680 ;  /* 0x009896800000895d */ /* 0x002fea0003900000 */
[----:B------:R-:W1:Y:S02]  /*69a0*/  @!P0 SYNCS.PHASECHK.TRANS64 P0, [R9+URZ], R4 ;  /* 0x00000004090085a7 */ /* 0x000e64000800007f */
[----:B-1----:R-:W-:Y:S05]  /*69b0*/  @!P0 BRA `(.L_x_184) ;  /* 0xfffffffc00f08947 */ /* 0x002fea000383ffff */
[----:B------:R-:W-:Y:S05]  /*69c0*/  BRA `(.L_x_196) ;  /* 0xfffffffc00087947 */ /* 0x000fea000383ffff */
.L_x_185:
[----:B0-----:R0:W1:Y:S02]  /*69d0*/  SYNCS.PHASECHK.TRANS64.TRYWAIT P0, [R6+URZ], R5 ;  /* 0x00000005060075a7 */ /* 0x001064000800017f */
[----:B-1----:R-:W-:Y:S05]  /*69e0*/  @!P0 NANOSLEEP.SYNCS 0x989680 ;  /* 0x009896800000895d */ /* 0x002fea0003900000 */
[----:B------:R-:W1:Y:S02]  /*69f0*/  @!P0 SYNCS.PHASECHK.TRANS64 P0, [R6+URZ], R5 ;  /* 0x00000005060085a7 */ /* 0x000e64000800007f */
[----:B-1----:R-:W-:Y:S05]  /*6a00*/  @!P0 BRA `(.L_x_185) ;  /* 0xfffffffc00f08947 */ /* 0x002fea000383ffff */
[----:B------:R-:W-:Y:S05]  /*6a10*/  BRA `(.L_x_197) ;  /* 0xfffffffc00107947 */ /* 0x000fea000383ffff */
.L_x_198:
[----:B------:R-:W-:-:S00]  /*6a20*/  BRA `(.L_x_198) ;  /* 0xfffffffc00fc7947 */ /* 0x000fc0000383ffff */
[----:B------:R-:W-:-:S00]  /*6a30*/  NOP ;  /* 0x0000000000007918 */ /* 0x000fc00000000000 */
        /* <DEDUP_REMOVED lines=12> */
.L_x_199:


//--------------------- .nv.global.init           --------------------------
	.section	.nv.global.init,"aw",@progbits
.nv.global.init:
	.type		$str$22,@object
	.size		$str$22,($str$23 - $str$22)
$str$22:
        /*0000*/ 	.byte	0x6b, 0x5f, 0x74, 0x69, 0x6c, 0x65, 0x5f, 0x63, 0x6f, 0x75, 0x6e, 0x74, 0x20, 0x3e, 0x3d, 0x20
        /*0010*/ 	.byte	0x31, 0x00
	.type		$str$23,@object
	.size		$str$23,(__unnamed_1 - $str$23)
$str$23:
        /*0012*/ 	.byte	0x2f, 0x74, 0x6d, 0x70, 0x2f, 0x63, 0x75, 0x74, 0x6c, 0x61, 0x73, 0x73, 0x5f, 0x73, 0x77, 0x65
        /*0022*/ 	.byte	0x65, 0x70, 0x5f, 0x73, 0x72, 0x63, 0x2f, 0x69, 0x6e, 0x63, 0x6c, 0x75, 0x64, 0x65, 0x2f, 0x63
        /*0032*/ 	.byte	0x75, 0x74, 0x6c, 0x61, 0x73, 0x73, 0x2f, 0x67, 0x65, 0x6d, 0x6d, 0x2f, 0x63, 0x6f, 0x6c, 0x6c
        /*0042*/ 	.byte	0x65, 0x63, 0x74, 0x69, 0x76, 0x65, 0x2f, 0x73, 0x6d, 0x39, 0x30, 0x5f, 0x6d, 0x6d, 0x61, 0x5f
        /*0052*/ 	.byte	0x74, 0x6d, 0x61, 0x5f, 0x67, 0x6d, 0x6d, 0x61, 0x5f, 0x73, 0x73, 0x5f, 0x77, 0x61, 0x72, 0x70
        /*0062*/ 	.byte	0x73, 0x70, 0x65, 0x63, 0x69, 0x61, 0x6c, 0x69, 0x7a, 0x65, 0x64, 0x2e, 0x68, 0x70, 0x70, 0x00
	.type		__unnamed_1,@object
	.size		__unnamed_1,(.L_0 - __unnamed_1)
__unnamed_1:
        /*0072*/ 	.byte	0x76, 0x6f, 0x69, 0x64, 0x20, 0x63, 0x75, 0x74, 0x6c, 0x61, 0x73, 0x73, 0x3a, 0x3a, 0x67, 0x65
        /* <DEDUP_REMOVED lines=171> */
        /*0b32*/ 	.byte	0x3a, 0x69, 0x64, 0x65, 0x6e, 0x74, 0x69, 0x74, 0x79, 0x5d, 0x00
.L_0:


//--------------------- .nv.shared._ZN7cutlass13device_kernelINS_4gemm6kernel13GemmUniversalIN4cute5tupleIJiiiiEEENS1_10collective13CollectiveMmaINS1_34MainloopSm90TmaGmmaWarpSpecializedILi3ENS5_IJNS4_1CILi1EEESB_SB_EEENS1_32KernelTmaWarpSpecializedPingpongEEENS5_IJNSA_ILi64EEENSA_ILi128EEESF_EEEaNS5_IJlSB_lEEEaSI_NS4_8TiledMMAINS4_8MMA_AtomIJNS4_4SM904GMMA27MMA_64x128x32_S32S8S8_SS_TNEEEENS4_6LayoutISC_NS5_IJNSA_ILi0EEESQ_SQ_EEEEENS5_IJNS4_10UnderscoreEST_ST_EEEEENS4_13SM90_TMA_LOADENS4_14ComposedLayoutINS4_7SwizzleILi2ELi4ELi3EEENS4_18smem_ptr_flag_bitsILi8EEENSP_INS5_IJNSA_ILi8EEESF_EEENS5_IJSF_SB_EEEEEEEvNS4_8identityESW_S16_vS17_EENS_8epilogue10collective6detail29Sm90TmaWarpSpecializedAdapterINS1A_15DefaultEpilogueIaSI_SI_NS19_6thread17LinearCombinationIaLi1EiiLNS1E_9ScaleType4KindE0ELNS_15FloatRoundStyleE2EaEENS1_15EpilogueDefaultEEEEEvvEEEEvNT_6ParamsE --------------------------
	.section	.nv.shared._ZN7cutlass13device_kernelINS_4gemm6kernel13GemmUniversalIN4cute5tupleIJiiiiEEENS1_10collective13CollectiveMmaINS1_34MainloopSm90TmaGmmaWarpSpecializedILi3ENS5_IJNS4_1CILi1EEESB_SB_EEENS1_32KernelTmaWarpSpecializedPingpongEEENS5_IJNSA_ILi64EEENSA_ILi128EEESF_EEEaNS5_IJlSB_lEEEaSI_NS4_8TiledMMAINS4_8MMA_AtomIJNS4_4SM904GMMA27MMA_64x128x32_S32S8S8_SS_TNEEEENS4_6LayoutISC_NS5_IJNSA_ILi0EEESQ_SQ_EEEEENS5_IJNS4_10UnderscoreEST_ST_EEEEENS4_13SM90_TMA_LOADENS4_14ComposedLayoutINS4_7SwizzleILi2ELi4ELi3EEENS4_18smem_ptr_flag_bitsILi8EEENSP_INS5_IJNSA_ILi8EEESF_EEENS5_IJSF_SB_EEEEEEEvNS4_8identityESW_S16_vS17_EENS_8epilogue10collective6detail29Sm90TmaWarpSpecializedAdapterINS1A_15DefaultEpilogueIaSI_SI_NS19_6thread17LinearCombinationIaLi1EiiLNS1E_9ScaleType4KindE0ELNS_15FloatRoundStyleE2EaEENS1_15EpilogueDefaultEEEEEvvEEEEvNT_6ParamsE,"aw",@nobits
	.sectionflags	@""
	.align	16
	.zero		1024


//--------------------- .nv.shared.reserved.0     --------------------------
	.section	.nv.shared.reserved.0,"aw",@nobits
	.weak		__nv_reservedSMEM_offset_0_alias
	.size		__nv_reservedSMEM_offset_0_alias, 0, 0
	.other		__nv_reservedSMEM_offset_0_alias,@"STO_CUDA_RESERVED_SHARED STV_DEFAULT"
__nv_reservedSMEM_offset_0_alias:
	.zero		0


//--------------------- .nv.global                --------------------------
	.section	.nv.global,"aw",@nobits
.nv.global:
	.type		_ZN39_INTERNAL_b9086910_4_k_cu_e3ab7648_45904cute1_E,@object
	.size		_ZN39_INTERNAL_b9086910_4_k_cu_e3ab7648_45904cute1_E,(_ZN39_INTERNAL_b9086910_4_k_cu_e3ab7648_45904cuda3std3__45__cpo6cbeginE - _ZN39_INTERNAL_b9086910_4_k_cu_e3ab7648_45904cute1_E)
_ZN39_INTERNAL_b9086910_4_k_cu_e3ab7648_45904cute1_E:
	.zero		1
	.type		_ZN39_INTERNAL_b9086910_4_k_cu_e3ab7648_45904cuda3std3__45__cpo6cbeginE,@object
	.size		_ZN39_INTERNAL_b9086910_4_k_cu_e3ab7648_45904cuda3std3__45__cpo6cbeginE,(_ZN39_INTERNAL_b9086910_4_k_cu_e3ab7648_45904cuda3std3__48in_placeE - _ZN39_INTERNAL_b9086910_4_k_cu_e3ab7648_45904cuda3std3__45__cpo6cbeginE)
_ZN39_INTERNAL_b9086910_4_k_cu_e3ab7648_45904cuda3std3__45__cpo6cbeginE:
	.zero		1
	.type		_ZN39_INTERNAL_b9086910_4_k_cu_e3ab7648_45904cuda3std3__48in_placeE,@object
	.size		_ZN39_INTERNAL_b9086910_4_k_cu_e3ab7648_45904cuda3std3__48in_placeE,(_ZN39_INTERNAL_b9086910_4_k_cu_e3ab7648_45904cuda3std6ranges3__45__cpo9iter_moveE - _ZN39_INTERNAL_b9086910_4_k_cu_e3ab7648_45904cuda3std3__48in_placeE)
_ZN39_INTERNAL_b9086910_4_k_cu_e3ab7648_45904cuda3std3__48in_placeE:
	.zero		1
	.type		_ZN39_INTERNAL_b9086910_4_k_cu_e3ab7648_45904cuda3std6ranges3__45__cpo9iter_moveE,@object
	.size		_ZN39_INTERNAL_b9086910_4_k_cu_e3ab7648_45904cuda3std6ranges3__45__cpo9iter_moveE,(_ZN39_INTERNAL_b9086910_4_k_cu_e3ab7648_45904cuda3std3__45__cpo5beginE - _ZN39_INTERNAL_b9086910_4_k_cu_e3ab7648_45904cuda3std6ranges3__45__cpo9iter_moveE)
_ZN39_INTERNAL_b9086910_4_k_cu_e3ab7648_45904cuda3std6ranges3__45__cpo9iter_moveE:
	.zero		1
	.type		_ZN39_INTERNAL_b9086910_4_k_cu_e3ab7648_45904cuda3std3__45__cpo5beginE,@object
	.size		_ZN39_INTERNAL_b9086910_4_k_cu_e3ab7648_45904cuda3std3__45__cpo5beginE,(_ZN39_INTERNAL_b9086910_4_k_cu_e3ab7648_45904cuda3std3__441_GLOBAL__N__b9086910_4_k_cu_e3ab7648_45906ignoreE - _ZN39_INTERNAL_b9086910_4_k_cu_e3ab7648_45904cuda3std3__45__cpo5beginE)
_ZN39_INTERNAL_b9086910_4_k_cu_e3ab7648_45904cuda3std3__45__cpo5beginE:
	.zero		1
	.type		_ZN39_INTERNAL_b9086910_4_k_cu_e3ab7648_45904cuda3std3__441_GLOBAL__N__b9086910_4_k_cu_e3ab7648_45906ignoreE,@object
	.size		_ZN39_INTERNAL_b9086910_4_k_cu_e3ab7648_45904cuda3std3__441_GLOBAL__N__b9086910_4_k_cu_e3ab7648_45906ignoreE,(_ZN39_INTERNAL_b9086910_4_k_cu_e3ab7648_45904cute7productE - _ZN39_INTERNAL_b9086910_4_k_cu_e3ab7648_45904cuda3std3__441_GLOBAL__N__b9086910_4_k_cu_e3ab7648_45906ignoreE)
_ZN39_INTERNAL_b9086910_4_k_cu_e3ab7648_45904cuda3std3__441_GLOBAL__N__b9086910_4_k_cu_e3ab7648_45906ignoreE:
	.zero		1
	.type		_ZN39_INTERNAL_b9086910_4_k_cu_e3ab7648_45904cute7productE,@object
	.size		_ZN39_INTERNAL_b9086910_4_k_cu_e3ab7648_45904cute7productE,(_ZN39_INTERNAL_b9086910_4_k_cu_e3ab7648_45904cuda3std3__45__cpo3endE - _ZN39_INTERNAL_b9086910_4_k_cu_e3ab7648_45904cute7productE)
_ZN39_INTERNAL_b9086910_4_k_cu_e3ab7648_45904cute7productE:
	.zero		1
	.type		_ZN39_INTERNAL_b9086910_4_k_cu_e3ab7648_45904cuda3std3__45__cpo3endE,@object
	.size		_ZN39_INTERNAL_b9086910_4_k_cu_e3ab7648_45904cuda3std3__45__cpo3endE,(_ZN39_INTERNAL_b9086910_4_k_cu_e3ab7648_45904cuda3std3__419piecewise_constructE - _ZN39_INTERNAL_b9086910_4_k_cu_e3ab7648_45904cuda3std3__45__cpo3endE)
_ZN39_INTERNAL_b9086910_4_k_cu_e3ab7648_45904cuda3std3__45__cpo3endE:
	.zero		1
	.type		_ZN39_INTERNAL_b9086910_4_k_cu_e3ab7648_45904cuda3std3__419piecewise_constructE,@object
	.size		_ZN39_INTERNAL_b9086910_4_k_cu_e3ab7648_45904cuda3std3__419piecewise_constructE,(_ZN39_INTERNAL_b9086910_4_k_cu_e3ab7648_45904cuda3std3__45__cpo4cendE - _ZN39_INTERNAL_b9086910_4_k_cu_e3ab7648_45904cuda3std3__419piecewise_constructE)
_ZN39_INTERNAL_b9086910_4_k_cu_e3ab7648_45904cuda3std3__419piecewise_constructE:
	.zero		1
	.type		_ZN39_INTERNAL_b9086910_4_k_cu_e3ab7648_45904cuda3std3__45__cpo4cendE,@object
	.size		_ZN39_INTERNAL_b9086910_4_k_cu_e3ab7648_45904cuda3std3__45__cpo4cendE,(_ZN39_INTERNAL_b9086910_4_k_cu_e3ab7648_45904cuda3std6ranges3__45__cpo4swapE - _ZN39_INTERNAL_b9086910_4_k_cu_e3ab7648_45904cuda3std3__45__cpo4cendE)
_ZN39_INTERNAL_b9086910_4_k_cu_e3ab7648_45904cuda3std3__45__cpo4cendE:
	.zero		1
	.type		_ZN39_INTERNAL_b9086910_4_k_cu_e3ab7648_45904cuda3std6ranges3__45__cpo4swapE,@object
	.size		_ZN39_INTERNAL_b9086910_4_k_cu_e3ab7648_45904cuda3std6ranges3__45__cpo4swapE,(.L_8 - _ZN39_INTERNAL_b9086910_4_k_cu_e3ab7648_45904cuda3std6ranges3__45__cpo4swapE)
_ZN39_INTERNAL_b9086910_4_k_cu_e3ab7648_45904cuda3std6ranges3__45__cpo4swapE:
	.zero		1
.L_8:


//--------------------- .nv.constant0._ZN7cutlass13device_kernelINS_4gemm6kernel13GemmUniversalIN4cute5tupleIJiiiiEEENS1_10collective13CollectiveMmaINS1_34MainloopSm90TmaGmmaWarpSpecializedILi3ENS5_IJNS4_1CILi1EEESB_SB_EEENS1_32KernelTmaWarpSpecializedPingpongEEENS5_IJNSA_ILi64EEENSA_ILi128EEESF_EEEaNS5_IJlSB_lEEEaSI_NS4_8TiledMMAINS4_8MMA_AtomIJNS4_4SM904GMMA27MMA_64x128x32_S32S8S8_SS_TNEEEENS4_6LayoutISC_NS5_IJNSA_ILi0EEESQ_SQ_EEEEENS5_IJNS4_10UnderscoreEST_ST_EEEEENS4_13SM90_TMA_LOADENS4_14ComposedLayoutINS4_7SwizzleILi2ELi4ELi3EEENS4_18smem_ptr_flag_bitsILi8EEENSP_INS5_IJNSA_ILi8EEESF_EEENS5_IJSF_SB_EEEEEEEvNS4_8identityESW_S16_vS17_EENS_8epilogue10collective6detail29Sm90TmaWarpSpecializedAdapterINS1A_15DefaultEpilogueIaSI_SI_NS19_6thread17LinearCombinationIaLi1EiiLNS1E_9ScaleType4KindE0ELNS_15FloatRoundStyleE2EaEENS1_15EpilogueDefaultEEEEEvvEEEEvNT_6ParamsE --------------------------
	.section	.nv.constant0._ZN7cutlass13device_kernelINS_4gemm6kernel13GemmUniversalIN4cute5tupleIJiiiiEEENS1_10collective13CollectiveMmaINS1_34MainloopSm90TmaGmmaWarpSpecializedILi3ENS5_IJNS4_1CILi1EEESB_SB_EEENS1_32KernelTmaWarpSpecializedPingpongEEENS5_IJNSA_ILi64EEENSA_ILi128EEESF_EEEaNS5_IJlSB_lEEEaSI_NS4_8TiledMMAINS4_8MMA_AtomIJNS4_4SM904GMMA27MMA_64x128x32_S32S8S8_SS_TNEEEENS4_6LayoutISC_NS5_IJNSA_ILi0EEESQ_SQ_EEEEENS5_IJNS4_10UnderscoreEST_ST_EEEEENS4_13SM90_TMA_LOADENS4_14ComposedLayoutINS4_7SwizzleILi2ELi4ELi3EEENS4_18smem_ptr_flag_bitsILi8EEENSP_INS5_IJNSA_ILi8EEESF_EEENS5_IJSF_SB_EEEEEEEvNS4_8identityESW_S16_vS17_EENS_8epilogue10collective6detail29Sm90TmaWarpSpecializedAdapterINS1A_15DefaultEpilogueIaSI_SI_NS19_6thread17LinearCombinationIaLi1EiiLNS1E_9ScaleType4KindE0ELNS_15FloatRoundStyleE2EaEENS1_15EpilogueDefaultEEEEEvvEEEEvNT_6ParamsE,"a",@progbits
	.sectionflags	@""
	.align	4
.nv.constant0._ZN7cutlass13device_kernelINS_4gemm6kernel13GemmUniversalIN4cute5tupleIJiiiiEEENS1_10collective13CollectiveMmaINS1_34MainloopSm90TmaGmmaWarpSpecializedILi3ENS5_IJNS4_1CILi1EEESB_SB_EEENS1_32KernelTmaWarpSpecializedPingpongEEENS5_IJNSA_ILi64EEENSA_ILi128EEESF_EEEaNS5_IJlSB_lEEEaSI_NS4_8TiledMMAINS4_8MMA_AtomIJNS4_4SM904GMMA27MMA_64x128x32_S32S8S8_SS_TNEEEENS4_6LayoutISC_NS5_IJNSA_ILi0EEESQ_SQ_EEEEENS5_IJNS4_10UnderscoreEST_ST_EEEEENS4_13SM90_TMA_LOADENS4_14ComposedLayoutINS4_7SwizzleILi2ELi4ELi3EEENS4_18smem_ptr_flag_bitsILi8EEENSP_INS5_IJNSA_ILi8EEESF_EEENS5_IJSF_SB_EEEEEEEvNS4_8identityESW_S16_vS17_EENS_8epilogue10collective6detail29Sm90TmaWarpSpecializedAdapterINS1A_15DefaultEpilogueIaSI_SI_NS19_6thread17LinearCombinationIaLi1EiiLNS1E_9ScaleType4KindE0ELNS_15FloatRoundStyleE2EaEENS1_15EpilogueDefaultEEEEEvvEEEEvNT_6ParamsE:
	.zero		1664


//--------------------- SYMBOLS --------------------------

	.type		.nv.reservedSmem.offset0,@object
	.size		.nv.reservedSmem.offset0,0x4
	.type		__assertfail,@function
